# CuTe-DSL kernel — source=cudnn_frontend_dsl family=gemm_swiglu
# config = {"ab_dtype": "BFloat16", "c_dtype": "BFloat16", "mma_mn": [64, 128], "cluster_mn": [4, 1]}


// ===== COMPILED SASS (sm_100a) =====

	.target	sm_100a

	.elftype	@"ET_EXEC"


//--------------------- .note.nv.tkinfo           --------------------------
	.section	.note.nv.tkinfo,"",@"SHT_NOTE"
	.sectionflags	@"SHF_NOTE_NV_TKINFO"
	.tkinfo
        /*0018*/ 	.word	0x00000081
        /*0030*/ 	.string	""
        /*0030*/ 	.string	"ptxas"
        /*0030*/ 	.string	"Cuda compilation tools, release 12.9, V12.9.83"
        /*0030*/ 	.string	"Build system must define TOOLS_VERSION_EXTENDED"
        /*0030*/ 	.string	"-O 3 -arch sm_100a "



//--------------------- .note.nv.cuver            --------------------------
	.section	.note.nv.cuver,"",@"SHT_NOTE"
	.sectionflags	@"SHF_NOTE_NV_CUVER"
        /*0018*/ 	.short	0x0001
        /*001a*/ 	.short	0x0064
        /*001c*/ 	.short	0x0001
        /*001e*/ 	.short	0x0000
        /*0020*/ 	.short	0x0001
        /*0022*/ 	.short	0x0000


//--------------------- .nv.info                  --------------------------
	.section	.nv.info,"",@"SHT_CUDA_INFO"
	.align	4


	//----- nvinfo : EIATTR_REGCOUNT
	.align		4
        /*0000*/ 	.byte	0x04, 0x2f
        /*0002*/ 	.short	(.L_4 - .L_3)
	.align		4
.L_3:
        /*0004*/ 	.word	index@(kernel_cutlass_kernel_cudnngemm_swigludense_gemm_persistent_swigluPersistentDenseGemmKernel_object_at__TiledMMA_ThrLayoutVMNK11110000_PermutationMNK____MMAAtom_ThrID10_ShapeMNK6412816_TVL_0)
        /*0008*/ 	.word	0x00000065


	//----- nvinfo : EIATTR_FRAME_SIZE
	.align		4
.L_4:
        /*000c*/ 	.byte	0x04, 0x11
        /*000e*/ 	.short	(.L_6 - .L_5)
	.align		4
.L_5:
        /*0010*/ 	.word	index@($__internal_2_$__cuda_sm10x_tcgen05_guardrail_trap_unallocated_columns_being_dealloced)
        /*0014*/ 	.word	0x00000000


	//----- nvinfo : EIATTR_FRAME_SIZE
	.align		4
.L_6:
        /*0018*/ 	.byte	0x04, 0x11
        /*001a*/ 	.short	(.L_8 - .L_7)
	.align		4
.L_7:
        /*001c*/ 	.word	index@($__internal_1_$__cuda_sm10x_tcgen05_guardrail_trap_phase_invalid_during_alloc)
        /*0020*/ 	.word	0x00000000


	//----- nvinfo : EIATTR_FRAME_SIZE
	.align		4
.L_8:
        /*0024*/ 	.byte	0x04, 0x11
        /*0026*/ 	.short	(.L_10 - .L_9)
	.align		4
.L_9:
        /*0028*/ 	.word	index@($__internal_0_$__cuda_sm10x_tcgen05_guardrail_trap_col_being_dealloced_not_returned_by_alloc)
        /*002c*/ 	.word	0x00000000


	//----- nvinfo : EIATTR_FRAME_SIZE
	.align		4
.L_10:
        /*0030*/ 	.byte	0x04, 0x11
        /*0032*/ 	.short	(.L_12 - .L_11)
	.align		4
.L_11:
        /*0034*/ 	.word	index@(kernel_cutlass_kernel_cudnngemm_swigludense_gemm_persistent_swigluPersistentDenseGemmKernel_object_at__TiledMMA_ThrLayoutVMNK11110000_PermutationMNK____MMAAtom_ThrID10_ShapeMNK6412816_TVL_0)
        /*0038*/ 	.word	0x00000000


	//----- nvinfo : EIATTR_MIN_STACK_SIZE
	.align		4
.L_12:
        /*003c*/ 	.byte	0x04, 0x12
        /*003e*/ 	.short	(.L_14 - .L_13)
	.align		4
.L_13:
        /*0040*/ 	.word	index@(kernel_cutlass_kernel_cudnngemm_swigludense_gemm_persistent_swigluPersistentDenseGemmKernel_object_at__TiledMMA_ThrLayoutVMNK11110000_PermutationMNK____MMAAtom_ThrID10_ShapeMNK6412816_TVL_0)
        /*0044*/ 	.word	0x00000000
.L_14:


//--------------------- .nv.info.kernel_cutlass_kernel_cudnngemm_swigludense_gemm_persistent_swigluPersistentDenseGemmKernel_object_at__TiledMMA_ThrLayoutVMNK11110000_PermutationMNK____MMAAtom_ThrID10_ShapeMNK6412816_TVL_0 --------------------------
	.section	.nv.info.kernel_cutlass_kernel_cudnngemm_swigludense_gemm_persistent_swigluPersistentDenseGemmKernel_object_at__TiledMMA_ThrLayoutVMNK11110000_PermutationMNK____MMAAtom_ThrID10_ShapeMNK6412816_TVL_0,"",@"SHT_CUDA_INFO"
	.sectionflags	@""
	.align	4


	//----- nvinfo : EIATTR_CUDA_API_VERSION
	.align		4
        /*0000*/ 	.byte	0x04, 0x37
        /*0002*/ 	.short	(.L_16 - .L_15)
.L_15:
        /*0004*/ 	.word	0x00000081


	//----- nvinfo : EIATTR_KPARAM_INFO
	.align		4
.L_16:
        /*0008*/ 	.byte	0x04, 0x17
        /*000a*/ 	.short	(.L_18 - .L_17)
.L_17:
        /*000c*/ 	.word	0x00000000
        /*0010*/ 	.short	0x0008
        /*0012*/ 	.short	0x0264
        /*0014*/ 	.byte	0x00, 0xf0, 0x11, 0x00


	//----- nvinfo : EIATTR_KPARAM_INFO
	.align		4
.L_18:
        /*0018*/ 	.byte	0x04, 0x17
        /*001a*/ 	.short	(.L_20 - .L_19)
.L_19:
        /*001c*/ 	.word	0x00000000
        /*0020*/ 	.short	0x0007
        /*0022*/ 	.short	0x0258
        /*0024*/ 	.byte	0x00, 0xf0, 0x31, 0x00


	//----- nvinfo : EIATTR_KPARAM_INFO
	.align		4
.L_20:
        /*0028*/ 	.byte	0x04, 0x17
        /*002a*/ 	.short	(.L_22 - .L_21)
.L_21:
        /*002c*/ 	.word	0x00000000
        /*0030*/ 	.short	0x0006
        /*0032*/ 	.short	0x024c
        /*0034*/ 	.byte	0x00, 0xf0, 0x31, 0x00


	//----- nvinfo : EIATTR_KPARAM_INFO
	.align		4
.L_22:
        /*0038*/ 	.byte	0x04, 0x17
        /*003a*/ 	.short	(.L_24 - .L_23)
.L_23:
        /*003c*/ 	.word	0x00000000
        /*0040*/ 	.short	0x0005
        /*0042*/ 	.short	0x0240
        /*0044*/ 	.byte	0x00, 0xf0, 0x31, 0x00


	//----- nvinfo : EIATTR_KPARAM_INFO
	.align		4
.L_24:
        /*0048*/ 	.byte	0x04, 0x17
        /*004a*/ 	.short	(.L_26 - .L_25)
.L_25:
        /*004c*/ 	.word	0x00000000
        /*0050*/ 	.short	0x0004
        /*0052*/ 	.short	0x01c0
        /*0054*/ 	.byte	0x00, 0xf0, 0x01, 0x02


	//----- nvinfo : EIATTR_KPARAM_INFO
	.align		4
.L_26:
        /*0058*/ 	.byte	0x04, 0x17
        /*005a*/ 	.short	(.L_28 - .L_27)
.L_27:
        /*005c*/ 	.word	0x00000000
        /*0060*/ 	.short	0x0003
        /*0062*/ 	.short	0x0140
        /*0064*/ 	.byte	0x00, 0xf0, 0x01, 0x02


	//----- nvinfo : EIATTR_KPARAM_INFO
	.align		4
.L_28:
        /*0068*/ 	.byte	0x04, 0x17
        /*006a*/ 	.short	(.L_30 - .L_29)
.L_29:
        /*006c*/ 	.word	0x00000000
        /*0070*/ 	.short	0x0002
        /*0072*/ 	.short	0x00c0
        /*0074*/ 	.byte	0x00, 0xf0, 0x01, 0x02


	//----- nvinfo : EIATTR_KPARAM_INFO
	.align		4
.L_30:
        /*0078*/ 	.byte	0x04, 0x17
        /*007a*/ 	.short	(.L_32 - .L_31)
.L_31:
        /*007c*/ 	.word	0x00000000
        /*0080*/ 	.short	0x0001
        /*0082*/ 	.short	0x0040
        /*0084*/ 	.byte	0x00, 0xf0, 0x01, 0x02


	//----- nvinfo : EIATTR_KPARAM_INFO
	.align		4
.L_32:
        /*0088*/ 	.byte	0x04, 0x17
        /*008a*/ 	.short	(.L_34 - .L_33)
.L_33:
        /*008c*/ 	.word	0x00000000
        /*0090*/ 	.short	0x0000
        /*0092*/ 	.short	0x0000
        /*0094*/ 	.byte	0x00, 0xf0, 0x0d, 0x00


	//----- nvinfo : EIATTR_AT_ENTRY_FRAGMENTS
	.align		4
.L_34:
        /*0098*/ 	.byte	0x04, 0x4f
        /*009a*/ 	.short	(.L_36 - .L_35)


	//   ....[0]....
.L_35:
        /*009c*/ 	.word	0x00000004


	//----- nvinfo : EIATTR_RESERVED_SMEM_USED
	.align		4
.L_36:
        /*00a0*/ 	.byte	0x01, 0x41
	.zero		2


	//----- nvinfo : EIATTR_SPARSE_MMA_MASK
	.align		4
        /*00a4*/ 	.byte	0x03, 0x50
        /*00a6*/ 	.short	0x0000


	//----- nvinfo : EIATTR_TCGEN05_1CTA_USED
	.align		4
        /*00a8*/ 	.byte	0x01, 0x51
	.zero		2


	//----- nvinfo : EIATTR_MAXREG_COUNT
	.align		4
        /*00ac*/ 	.byte	0x03, 0x1b
        /*00ae*/ 	.short	0x00ff


	//----- nvinfo : EIATTR_NUM_BARRIERS
	.align		4
        /*00b0*/ 	.byte	0x02, 0x4c
        /*00b2*/ 	.byte	0x03
	.zero		1


	//----- nvinfo : EIATTR_INT_WARP_WIDE_INSTR_OFFSETS
	.align		4
        /*00b4*/ 	.byte	0x04, 0x31
        /*00b6*/ 	.short	(.L_38 - .L_37)


	//   ....[0]....
.L_37:
        /*00b8*/ 	.word	0x00003f00


	//   ....[1]....
        /*00bc*/ 	.word	0x00003f40


	//----- nvinfo : EIATTR_COOP_GROUP_MASK_REGIDS
	.align		4
.L_38:
        /*00c0*/ 	.byte	0x04, 0x29
        /*00c2*/ 	.short	(.L_40 - .L_39)


	//   ....[0]....
.L_39:
        /*00c4*/ 	.word	0xffffffff


	//   ....[1]....
        /*00c8*/ 	.word	0xffffffff


	//   ....[2]....
        /*00cc*/ 	.word	0xffffffff


	//   ....[3]....
        /*00d0*/ 	.word	0xffffffff


	//   ....[4]....
        /*00d4*/ 	.word	0xffffffff


	//   ....[5]....
        /*00d8*/ 	.word	0xffffffff


	//   ....[6]....
        /*00dc*/ 	.word	0xffffffff


	//----- nvinfo : EIATTR_COOP_GROUP_INSTR_OFFSETS
	.align		4
.L_40:
        /*00e0*/ 	.byte	0x04, 0x28
        /*00e2*/ 	.short	(.L_42 - .L_41)


	//   ....[0]....
.L_41:
        /*00e4*/ 	.word	0x00000400


	//   ....[1]....
        /*00e8*/ 	.word	0x000005b0


	//   ....[2]....
        /*00ec*/ 	.word	0x00000650


	//   ....[3]....
        /*00f0*/ 	.word	0x000019c0


	//   ....[4]....
        /*00f4*/ 	.word	0x00001c80


	//   ....[5]....
        /*00f8*/ 	.word	0x00003d90


	//   ....[6]....
        /*00fc*/ 	.word	0x00003ff0


	//----- nvinfo : EIATTR_VRC_CTA_INIT_COUNT
	.align		4
.L_42:
        /*0100*/ 	.byte	0x02, 0x4a
        /*0102*/ 	.byte	0x80
	.zero		1


	//----- nvinfo : EIATTR_MBARRIER_INSTR_OFFSETS
	.align		4
        /*0104*/ 	.byte	0x04, 0x39
        /*0106*/ 	.short	(.L_44 - .L_43)


	//   ....[0]....
.L_43:
        /*0108*/ 	.word	0x000002d0
        /*010c*/ 	.word	0x000000ff
        /*0110*/ 	.word	0x00000000
        /*0114*/ 	.short	0x0100
        /*0116*/ 	.byte	0x05
	.zero		1


	//   ....[1]....
        /*0118*/ 	.word	0x000002e0
        /*011c*/ 	.word	0x000000ff
        /*0120*/ 	.word	0x00000008
        /*0124*/ 	.short	0x0100
        /*0126*/ 	.byte	0x05
	.zero		1


	//   ....[2]....
        /*0128*/ 	.word	0x000002f0
        /*012c*/ 	.word	0x000000ff
        /*0130*/ 	.word	0x00000010
        /*0134*/ 	.short	0x0100
        /*0136*/ 	.byte	0x05
	.zero		1


	//   ....[3]....
        /*0138*/ 	.word	0x00000300
        /*013c*/ 	.word	0x000000ff
        /*0140*/ 	.word	0x00000018
        /*0144*/ 	.short	0x0100
        /*0146*/ 	.byte	0x05
	.zero		1


	//   ....[4]....
        /*0148*/ 	.word	0x00000310
        /*014c*/ 	.word	0x000000ff
        /*0150*/ 	.word	0x00000020
        /*0154*/ 	.short	0x0100
        /*0156*/ 	.byte	0x05
	.zero		1


	//   ....[5]....
        /*0158*/ 	.word	0x00000320
        /*015c*/ 	.word	0x000000ff
        /*0160*/ 	.word	0x00000028
        /*0164*/ 	.short	0x0100
        /*0166*/ 	.byte	0x05
	.zero		1


	//   ....[6]....
        /*0168*/ 	.word	0x00000330
        /*016c*/ 	.word	0x000000ff
        /*0170*/ 	.word	0x00000030
        /*0174*/ 	.short	0x0100
        /*0176*/ 	.byte	0x05
	.zero		1


	//   ....[7]....
        /*0178*/ 	.word	0x00000340
        /*017c*/ 	.word	0x000000ff
        /*0180*/ 	.word	0x00000038
        /*0184*/ 	.short	0x0100
        /*0186*/ 	.byte	0x05
	.zero		1


	//   ....[8]....
        /*0188*/ 	.word	0x00000350
        /*018c*/ 	.word	0x000000ff
        /*0190*/ 	.word	0x00000040
        /*0194*/ 	.short	0x0100
        /*0196*/ 	.byte	0x05
	.zero		1


	//   ....[9]....
        /*0198*/ 	.word	0x00000360
        /*019c*/ 	.word	0x000000ff
        /*01a0*/ 	.word	0x00000048
        /*01a4*/ 	.short	0x0100
        /*01a6*/ 	.byte	0x05
	.zero		1


	//   ....[10]....
        /*01a8*/ 	.word	0x00000370
        /*01ac*/ 	.word	0x000000ff
        /*01b0*/ 	.word	0x00000050
        /*01b4*/ 	.short	0x0100
        /*01b6*/ 	.byte	0x05
	.zero		1


	//   ....[11]....
        /*01b8*/ 	.word	0x00000380
        /*01bc*/ 	.word	0x000000ff
        /*01c0*/ 	.word	0x00000058
        /*01c4*/ 	.short	0x0100
        /*01c6*/ 	.byte	0x05
	.zero		1


	//   ....[12]....
        /*01c8*/ 	.word	0x00000390
        /*01cc*/ 	.word	0x000000ff
        /*01d0*/ 	.word	0x00000060
        /*01d4*/ 	.short	0x0100
        /*01d6*/ 	.byte	0x05
	.zero		1


	//   ....[13]....
        /*01d8*/ 	.word	0x000003a0
        /*01dc*/ 	.word	0x000000ff
        /*01e0*/ 	.word	0x00000068
        /*01e4*/ 	.short	0x0100
        /*01e6*/ 	.byte	0x05
	.zero		1


	//   ....[14]....
        /*01e8*/ 	.word	0x00000520
        /*01ec*/ 	.word	0x000000ff
        /*01f0*/ 	.word	0x00000070
        /*01f4*/ 	.short	0x0100
        /*01f6*/ 	.byte	0x06
	.zero		1


	//   ....[15]....
        /*01f8*/ 	.word	0x00000530
        /*01fc*/ 	.word	0x000000ff
        /*0200*/ 	.word	0x00000078
        /*0204*/ 	.short	0x0100
        /*0206*/ 	.byte	0x06
	.zero		1


	//   ....[16]....
        /*0208*/ 	.word	0x00000540
        /*020c*/ 	.word	0x000000ff
        /*0210*/ 	.word	0x00000080
        /*0214*/ 	.short	0x0100
        /*0216*/ 	.byte	0x06
	.zero		1


	//   ....[17]....
        /*0218*/ 	.word	0x00000550
        /*021c*/ 	.word	0x000000ff
        /*0220*/ 	.word	0x00000088
        /*0224*/ 	.short	0x0100
        /*0226*/ 	.byte	0x06
	.zero		1


	//   ....[18]....
        /*0228*/ 	.word	0x00000a70
        /*022c*/ 	.word	0x000000ff
        /*0230*/ 	.word	0x00000038
        /*0234*/ 	.short	0x010a
        /*0236*/ 	.byte	0x06
	.zero		1


	//   ....[19]....
        /*0238*/ 	.word	0x00000ba0
        /*023c*/ 	.word	0x000000ff
        /*0240*/ 	.word	0x00000038
        /*0244*/ 	.short	0x010a
        /*0246*/ 	.byte	0x09
	.zero		1


	//   ....[20]....
        /*0248*/ 	.word	0x00000cd0
        /*024c*/ 	.word	0x000000ff
        /*0250*/ 	.word	0x00000038
        /*0254*/ 	.short	0x010a
        /*0256*/ 	.byte	0x1d
	.zero		1


	//   ....[21]....
        /*0258*/ 	.word	0x00001090
        /*025c*/ 	.word	0x000000ff
        /*0260*/ 	.word	0x00000038
        /*0264*/ 	.short	0x010a
        /*0266*/ 	.byte	0x04
	.zero		1


	//   ....[22]....
        /*0268*/ 	.word	0x00001480
        /*026c*/ 	.word	0x000000ff
        /*0270*/ 	.word	0x00000000
        /*0274*/ 	.short	0x010a
        /*0276*/ 	.byte	0x06
	.zero		1


	//   ....[23]....
        /*0278*/ 	.word	0x000014b0
        /*027c*/ 	.word	0x000000ff
        /*0280*/ 	.word	0x00000080
        /*0284*/ 	.short	0x010a
        /*0286*/ 	.byte	0x07
	.zero		1


	//   ....[24]....
        /*0288*/ 	.word	0x00001650
        /*028c*/ 	.word	0x000000ff
        /*0290*/ 	.word	0x00000000
        /*0294*/ 	.short	0x010a
        /*0296*/ 	.byte	0x05
	.zero		1


	//   ....[25]....
        /*0298*/ 	.word	0x000017b0
        /*029c*/ 	.word	0x000000ff
        /*02a0*/ 	.word	0x00000000
        /*02a4*/ 	.short	0x010a
        /*02a6*/ 	.byte	0x06
	.zero		1


	//   ....[26]....
        /*02a8*/ 	.word	0x00001950
        /*02ac*/ 	.word	0x00000002
        /*02b0*/ 	.word	0x00000080
        /*02b4*/ 	.short	0x010a
        /*02b6*/ 	.byte	0xff
	.zero		1


	//   ....[27]....
        /*02b8*/ 	.word	0x00002280
        /*02bc*/ 	.word	0x00000003
        /*02c0*/ 	.word	0x00000070
        /*02c4*/ 	.short	0x010a
        /*02c6*/ 	.byte	0xff
	.zero		1


	//   ....[28]....
        /*02c8*/ 	.word	0x00003b60
        /*02cc*/ 	.word	0x00000003
        /*02d0*/ 	.word	0x00000080
        /*02d4*/ 	.short	0x0101
        /*02d6*/ 	.byte	0xff
	.zero		1


	//   ....[29]....
        /*02d8*/ 	.word	0x00004050
        /*02dc*/ 	.word	0x00000002
        /*02e0*/ 	.word	0x00000038
        /*02e4*/ 	.short	0x010a
        /*02e6*/ 	.byte	0xff
	.zero		1


	//   ....[30]....
        /*02e8*/ 	.word	0x000040d0
        /*02ec*/ 	.word	0x00000002
        /*02f0*/ 	.word	0x00000038
        /*02f4*/ 	.short	0x010a
        /*02f6*/ 	.byte	0xff
	.zero		1


	//   ....[31]....
        /*02f8*/ 	.word	0x00004150
        /*02fc*/ 	.word	0x00000002
        /*0300*/ 	.word	0x00000080
        /*0304*/ 	.short	0x010a
        /*0306*/ 	.byte	0xff
	.zero		1


	//   ....[32]....
        /*0308*/ 	.word	0x000041d0
        /*030c*/ 	.word	0x00000002
        /*0310*/ 	.word	0x00000000
        /*0314*/ 	.short	0x010a
        /*0316*/ 	.byte	0xff
	.zero		1


	//   ....[33]....
        /*0318*/ 	.word	0x00004230
        /*031c*/ 	.word	0x00000002
        /*0320*/ 	.word	0x00000080
        /*0324*/ 	.short	0x010a
        /*0326*/ 	.byte	0xff
	.zero		1


	//   ....[34]....
        /*0328*/ 	.word	0x00004290
        /*032c*/ 	.word	0x00000003
        /*0330*/ 	.word	0x00000070
        /*0334*/ 	.short	0x010a
        /*0336*/ 	.byte	0xff
	.zero		1


	//----- nvinfo : EIATTR_NUM_MBARRIERS
	.align		4
.L_44:
        /*0338*/ 	.byte	0x03, 0x38
        /*033a*/ 	.short	0x0012


	//----- nvinfo : EIATTR_EXIT_INSTR_OFFSETS
	.align		4
        /*033c*/ 	.byte	0x04, 0x1c
        /*033e*/ 	.short	(.L_46 - .L_45)


	//   ....[0]....
.L_45:
        /*0340*/ 	.word	0x00001980


	//   ....[1]....
        /*0344*/ 	.word	0x00004010


	//----- nvinfo : EIATTR_REQNTID
	.align		4
.L_46:
        /*0348*/ 	.byte	0x04, 0x10
        /*034a*/ 	.short	(.L_48 - .L_47)
.L_47:
        /*034c*/ 	.word	0x000000c0
        /*0350*/ 	.word	0x00000001
        /*0354*/ 	.word	0x00000001


	//----- nvinfo : EIATTR_CRS_STACK_SIZE
	.align		4
.L_48:
        /*0358*/ 	.byte	0x04, 0x1e
        /*035a*/ 	.short	(.L_50 - .L_49)
.L_49:
        /*035c*/ 	.word	0x00000000


	//----- nvinfo : EIATTR_CBANK_PARAM_SIZE
	.align		4
.L_50:
        /*0360*/ 	.byte	0x03, 0x19
        /*0362*/ 	.short	0x0268


	//----- nvinfo : EIATTR_PARAM_CBANK
	.align		4
        /*0364*/ 	.byte	0x04, 0x0a
        /*0366*/ 	.short	(.L_52 - .L_51)
	.align		4
.L_51:
        /*0368*/ 	.word	index@(.nv.constant0.kernel_cutlass_kernel_cudnngemm_swigludense_gemm_persistent_swigluPersistentDenseGemmKernel_object_at__TiledMMA_ThrLayoutVMNK11110000_PermutationMNK____MMAAtom_ThrID10_ShapeMNK6412816_TVL_0)
        /*036c*/ 	.short	0x0380
        /*036e*/ 	.short	0x0268


	//----- nvinfo : EIATTR_SW_WAR
	.align		4
.L_52:
        /*0370*/ 	.byte	0x04, 0x36
        /*0372*/ 	.short	(.L_54 - .L_53)
.L_53:
        /*0374*/ 	.word	0x00000008
.L_54:


//--------------------- .nv.compat                --------------------------
	.section	.nv.compat,"",@"SHT_CUDA_COMPAT_INFO"
	.align	4
        /*0000*/ 	.byte	0x02, 0x02, 0x02, 0x00, 0x02, 0x05, 0x05, 0x00, 0x02, 0x03, 0x01, 0x00, 0x02, 0x06, 0x01, 0x00


//--------------------- .nv.callgraph             --------------------------
	.section	.nv.callgraph,"",@"SHT_CUDA_CALLGRAPH"
	.align	4
	.sectionentsize	8
	.align		4
        /*0000*/ 	.word	0x00000000
	.align		4
        /*0004*/ 	.word	0xffffffff
	.align		4
        /*0008*/ 	.word	0x00000000
	.align		4
        /*000c*/ 	.word	0xfffffffe
	.align		4
        /*0010*/ 	.word	0x00000000
	.align		4
        /*0014*/ 	.word	0xfffffffd
	.align		4
        /*0018*/ 	.word	0x00000000
	.align		4
        /*001c*/ 	.word	0xfffffffc


//--------------------- .text.kernel_cutlass_kernel_cudnngemm_swigludense_gemm_persistent_swigluPersistentDenseGemmKernel_object_at__TiledMMA_ThrLayoutVMNK11110000_PermutationMNK____MMAAtom_ThrID10_ShapeMNK6412816_TVL_0 --------------------------
	.section	.text.kernel_cutlass_kernel_cudnngemm_swigludense_gemm_persistent_swigluPersistentDenseGemmKernel_object_at__TiledMMA_ThrLayoutVMNK11110000_PermutationMNK____MMAAtom_ThrID10_ShapeMNK6412816_TVL_0,"ax",@progbits
	.align	128
        .global         kernel_cutlass_kernel_cudnngemm_swigludense_gemm_persistent_swigluPersistentDenseGemmKernel_object_at__TiledMMA_ThrLayoutVMNK11110000_PermutationMNK____MMAAtom_ThrID10_ShapeMNK6412816_TVL_0
        .type           kernel_cutlass_kernel_cudnngemm_swigludense_gemm_persistent_swigluPersistentDenseGemmKernel_object_at__TiledMMA_ThrLayoutVMNK11110000_PermutationMNK____MMAAtom_ThrID10_ShapeMNK6412816_TVL_0,@function
        .size           kernel_cutlass_kernel_cudnngemm_swigludense_gemm_persistent_swigluPersistentDenseGemmKernel_object_at__TiledMMA_ThrLayoutVMNK11110000_PermutationMNK____MMAAtom_ThrID10_ShapeMNK6412816_TVL_0,(.L_x_56 - kernel_cutlass_kernel_cudnngemm_swigludense_gemm_persistent_swigluPersistentDenseGemmKernel_object_at__TiledMMA_ThrLayoutVMNK11110000_PermutationMNK____MMAAtom_ThrID10_ShapeMNK6412816_TVL_0)
        .other          kernel_cutlass_kernel_cudnngemm_swigludense_gemm_persistent_swigluPersistentDenseGemmKernel_object_at__TiledMMA_ThrLayoutVMNK11110000_PermutationMNK____MMAAtom_ThrID10_ShapeMNK6412816_TVL_0,@"STO_CUDA_ENTRY STV_DEFAULT"
kernel_cutlass_kernel_cudnngemm_swigludense_gemm_persistent_swigluPersistentDenseGemmKernel_object_at__TiledMMA_ThrLayoutVMNK11110000_PermutationMNK____MMAAtom_ThrID10_ShapeMNK6412816_TVL_0:
.text.kernel_cutlass_kernel_cudnngemm_swigludense_gemm_persistent_swigluPersistentDenseGemmKernel_object_at__TiledMMA_ThrLayoutVMNK11110000_PermutationMNK____MMAAtom_ThrID10_ShapeMNK6412816_TVL_0:
[----:B------:R-:W1:Y:S01]  /*0000*/  LDC R1, c[0x0][0x37c] ;  /* 0x0000df00ff017b82 */ /* 0x000e620000000800 */
[----:B------:R-:W2:Y:S07]  /*0010*/  S2R R0, SR_TID.X ;  /* 0x0000000000007919 */ /* 0x000eae0000002100 */
[----:B------:R-:W3:Y:S01]  /*0020*/  S2UR UR18, SR_CgaCtaId ;  /* 0x00000000001279c3 */ /* 0x000ee20000008800 */
[----:B------:R-:W4:Y:S01]  /*0030*/  LDCU.U8 UR7, c[0x0][0x382] ;  /* 0x00007040ff0777ac */ /* 0x000f220008000000 */
[----:B------:R-:W5:Y:S01]  /*0040*/  LDCU.U8 UR4, c[0x0][0x381] ;  /* 0x00007020ff0477ac */ /* 0x000f620008000000 */
[----:B------:R-:W2:Y:S01]  /*0050*/  LDCU UR5, c[0x0][0x36c] ;  /* 0x00006d80ff0577ac */ /* 0x000ea20008000800 */
[----:B----4-:R-:W-:-:S02]  /*0060*/  ULOP3.LUT UR7, UR7, 0x1, URZ, 0xc0, !UPT ;  /* 0x0000000107077892 */ /* 0x010fc4000f8ec0ff */
[----:B-----5:R-:W-:Y:S02]  /*0070*/  ULOP3.LUT UR4, UR4, 0x1, URZ, 0xc0, !UPT ;  /* 0x0000000104047892 */ /* 0x020fe4000f8ec0ff */
[----:B---3--:R-:W-:Y:S02]  /*0080*/  USHF.R.S32.HI UR6, URZ, 0x1f, UR18 ;  /* 0x0000001fff067899 */ /* 0x008fe40008011412 */
[----:B--2---:R-:W-:Y:S02]  /*0090*/  UISETP.EQ.U32.AND UP4, UPT, UR5, 0x1, UPT ;  /* 0x000000010500788c */ /* 0x004fe4000bf82070 */
[----:B------:R-:W-:Y:S01]  /*00a0*/  ULEA.HI UR6, UR6, UR18, URZ, 0x2 ;  /* 0x0000001206067291 */ /* 0x000fe2000f8f10ff */
[----:B------:R-:W-:Y:S01]  /*00b0*/  SHF.R.U32.HI R69, RZ, 0x5, R0 ;  /* 0x00000005ff457819 */ /* 0x000fe20000011600 */
[----:B------:R-:W-:Y:S02]  /*00c0*/  UISETP.NE.U32.AND UP6, UPT, UR7, 0x1, UPT ;  /* 0x000000010700788c */ /* 0x000fe4000bfc5070 */
[----:B------:R-:W-:Y:S01]  /*00d0*/  ULOP3.LUT UR6, UR6, 0xfffffffc, URZ, 0xc0, !UPT ;  /* 0xfffffffc06067892 */ /* 0x000fe2000f8ec0ff */
[C---:B------:R-:W-:Y:S01]  /*00e0*/  ISETP.NE.AND P1, PT, R69.reuse, 0x5, PT ;  /* 0x000000054500780c */ /* 0x040fe20003f25270 */
[----:B------:R-:W-:Y:S01]  /*00f0*/  UISETP.NE.U32.AND UP5, UPT, UR4, 0x1, UPT ;  /* 0x000000010400788c */ /* 0x000fe2000bfa5070 */
[----:B------:R-:W-:Y:S01]  /*0100*/  ISETP.NE.AND P0, PT, R69, RZ, PT ;  /* 0x000000ff4500720c */ /* 0x000fe20003f05270 */
[----:B------:R-:W-:-:S10]  /*0110*/  UIADD3 UR20, UPT, UPT, -UR6, UR18, URZ ;  /* 0x0000001206147290 */ /* 0x000fd4000fffe1ff */
[----:B-1----:R-:W-:Y:S05]  /*0120*/  @P1 BRA `(.L_x_0) ;  /* 0x0000000000381947 */ /* 0x002fea0003800000 */
[----:B------:R-:W1:Y:S02]  /*0130*/  LDCU.64 UR4, c[0x0][0x348] ;  /* 0x00006900ff0477ac */ /* 0x000e640008000a00 */
[----:B-1----:R-:W-:Y:S02]  /*0140*/  UIADD3 UR10, UP3, UPT, UR4, 0x40, URZ ;  /* 0x00000040040a7890 */ /* 0x002fe4000ff7e0ff */
[----:B------:R-:W-:Y:S02]  /*0150*/  UIADD3 UR8, UP2, UPT, UR4, 0xc0, URZ ;  /* 0x000000c004087890 */ /* 0x000fe4000ff5e0ff */
[----:B------:R-:W-:Y:S02]  /*0160*/  UIADD3 UR6, UP1, UPT, UR4, 0x140, URZ ;  /* 0x0000014004067890 */ /* 0x000fe4000ff3e0ff */
[----:B------:R-:W-:Y:S02]  /*0170*/  UIADD3 UR4, UP0, UPT, UR4, 0x1c0, URZ ;  /* 0x000001c004047890 */ /* 0x000fe4000ff1e0ff */
[----:B------:R-:W-:-:S02]  /*0180*/  UIADD3.X UR11, UPT, UPT, URZ, UR5, URZ, UP3, !UPT ;  /* 0x00000005ff0b7290 */ /* 0x000fc40009ffe4ff */
[----:B------:R-:W-:Y:S02]  /*0190*/  UIADD3.X UR9, UPT, UPT, URZ, UR5, URZ, UP2, !UPT ;  /* 0x00000005ff097290 */ /* 0x000fe400097fe4ff */
[----:B------:R-:W-:Y:S02]  /*01a0*/  UIADD3.X UR7, UPT, UPT, URZ, UR5, URZ, UP1, !UPT ;  /* 0x00000005ff077290 */ /* 0x000fe40008ffe4ff */
[----:B------:R-:W-:-:S03]  /*01b0*/  UIADD3.X UR5, UPT, UPT, URZ, UR5, URZ, UP0, !UPT ;  /* 0x00000005ff057290 */ /* 0x000fc600087fe4ff */
[----:B------:R1:W-:Y:S02]  /*01c0*/  UTMACCTL.PF [UR10] ;  /* 0x000000000a0079b9 */ /* 0x0003e40008040000 */
[----:B------:R1:W-:Y:S02]  /*01d0*/  UTMACCTL.PF [UR8] ;  /* 0x00000000080079b9 */ /* 0x0003e40008040000 */
[----:B------:R1:W-:Y:S02]  /*01e0*/  UTMACCTL.PF [UR6] ;  /* 0x00000000060079b9 */ /* 0x0003e40008040000 */
[----:B------:R1:W-:Y:S02]  /*01f0*/  UTMACCTL.PF [UR4] ;  /* 0x00000000040079b9 */ /* 0x0003e40008040000 */
[----:B-1----:R-:W-:Y:S01]  /*0200*/  NOP ;  /* 0x0000000000007918 */ /* 0x002fe20000000000 */
.L_x_0:
[----:B------:R-:W-:Y:S05]  /*0210*/  @P0 BRA `(.L_x_1) ;  /* 0x0000000000680947 */ /* 0x000fea0003800000 */
[----:B------:R-:W-:Y:S01]  /*0220*/  UMOV UR5, 0x400 ;  /* 0x0000040000057882 */ /* 0x000fe20000000000 */
[----:B------:R-:W-:Y:S01]  /*0230*/  UMOV UR6, 0x1 ;  /* 0x0000000100067882 */ /* 0x000fe20000000000 */
[----:B------:R-:W-:Y:S02]  /*0240*/  ULEA UR5, UR18, UR5, 0x18 ;  /* 0x0000000512057291 */ /* 0x000fe4000f8ec0ff */
[----:B------:R-:W-:-:S04]  /*0250*/  UIADD3 UR6, UPT, UPT, -UR6, 0x100000, URZ ;  /* 0x0010000006067890 */ /* 0x000fc8000fffe1ff */
[----:B------:R-:W-:Y:S02]  /*0260*/  USHF.L.U32 UR7, UR6, 0xb, URZ ;  /* 0x0000000b06077899 */ /* 0x000fe400080006ff */
[----:B------:R-:W-:Y:S01]  /*0270*/  USHF.L.U32 UR6, UR6, 0x1, URZ ;  /* 0x0000000106067899 */ /* 0x000fe200080006ff */
[----:B------:R-:W-:Y:S02]  /*0280*/  UMOV UR4, 0x4 ;  /* 0x0000000400047882 */ /* 0x000fe40000000000 */
[----:B------:R-:W-:-:S04]  /*0290*/  UIADD3 UR8, UPT, UPT, -UR4, 0x100000, URZ ;  /* 0x0010000004087890 */ /* 0x000fc8000fffe1ff */
[----:B------:R-:W-:Y:S02]  /*02a0*/  USHF.L.U32 UR9, UR8, 0xb, URZ ;  /* 0x0000000b08097899 */ /* 0x000fe400080006ff */
[----:B------:R-:W-:Y:S01]  /*02b0*/  USHF.L.U32 UR8, UR8, 0x1, URZ ;  /* 0x0000000108087899 */ /* 0x000fe200080006ff */
[----:B------:R-:W1:Y:S02]  /*02c0*/  FENCE.VIEW.ASYNC.S ;  /* 0x00000000000073c6 */ /* 0x000e640000000000 */
[----:B-1----:R1:W2:Y:S01]  /*02d0*/  SYNCS.EXCH.64 URZ, [UR5], UR6 ;  /* 0x0000000605ff75b2 */ /* 0x0022a20008000100 */
[----:B------:R1:W3:Y:S01]  /*02e0*/  SYNCS.EXCH.64 URZ, [UR5+0x8], UR6 ;  /* 0x0000080605ff75b2 */ /* 0x0002e20008000100 */
[----:B------:R1:W4:Y:S01]  /*02f0*/  SYNCS.EXCH.64 URZ, [UR5+0x10], UR6 ;  /* 0x0000100605ff75b2 */ /* 0x0003220008000100 */
[----:B------:R1:W5:Y:S01]  /*0300*/  SYNCS.EXCH.64 URZ, [UR5+0x18], UR6 ;  /* 0x0000180605ff75b2 */ /* 0x0003620008000100 */
[----:B------:R1:W1:Y:S01]  /*0310*/  SYNCS.EXCH.64 URZ, [UR5+0x20], UR6 ;  /* 0x0000200605ff75b2 */ /* 0x0002620008000100 */
[----:B------:R1:W1:Y:S01]  /*0320*/  SYNCS.EXCH.64 URZ, [UR5+0x28], UR6 ;  /* 0x0000280605ff75b2 */ /* 0x0002620008000100 */
[----:B------:R1:W1:Y:S03]  /*0330*/  SYNCS.EXCH.64 URZ, [UR5+0x30], UR6 ;  /* 0x0000300605ff75b2 */ /* 0x0002660008000100 */
[----:B------:R1:W1:Y:S01]  /*0340*/  SYNCS.EXCH.64 URZ, [UR5+0x38], UR8 ;  /* 0x0000380805ff75b2 */ /* 0x0002620008000100 */
[----:B------:R1:W1:Y:S01]  /*0350*/  SYNCS.EXCH.64 URZ, [UR5+0x40], UR8 ;  /* 0x0000400805ff75b2 */ /* 0x0002620008000100 */
[----:B------:R1:W1:Y:S01]  /*0360*/  SYNCS.EXCH.64 URZ, [UR5+0x48], UR8 ;  /* 0x0000480805ff75b2 */ /* 0x0002620008000100 */
[----:B------:R1:W1:Y:S01]  /*0370*/  SYNCS.EXCH.64 URZ, [UR5+0x50], UR8 ;  /* 0x0000500805ff75b2 */ /* 0x0002620008000100 */
[----:B------:R1:W1:Y:S01]  /*0380*/  SYNCS.EXCH.64 URZ, [UR5+0x58], UR8 ;  /* 0x0000580805ff75b2 */ /* 0x0002620008000100 */
[----:B------:R1:W1:Y:S01]  /*0390*/  SYNCS.EXCH.64 URZ, [UR5+0x60], UR8 ;  /* 0x0000600805ff75b2 */ /* 0x0002620008000100 */
[----:B------:R1:W1:Y:S01]  /*03a0*/  SYNCS.EXCH.64 URZ, [UR5+0x68], UR8 ;  /* 0x0000680805ff75b2 */ /* 0x0002620008000100 */
[----:B------:R-:W-:Y:S01]  /*03b0*/  NOP ;  /* 0x0000000000007918 */ /* 0x000fe20000000000 */
.L_x_1:
[----:B------:R-:W-:Y:S01]  /*03c0*/  NOP ;  /* 0x0000000000007918 */ /* 0x000fe20000000000 */
[----:B------:R-:W-:Y:S05]  /*03d0*/  BRA.U !UP4, `(.L_x_2) ;  /* 0x000000010c087547 */ /* 0x000fea000b800000 */
[----:B-12345:R-:W-:Y:S01]  /*03e0*/  UCGABAR_ARV ;  /* 0x00000000000079c7 */ /* 0x03efe20008000000 */
[----:B------:R-:W-:Y:S05]  /*03f0*/  BRA `(.L_x_3) ;  /* 0x0000000000047947 */ /* 0x000fea0003800000 */
.L_x_2:
[----:B-12345:R-:W-:Y:S01]  /*0400*/  NOP ;  /* 0x0000000000007918 */ /* 0x03efe20000000000 */
.L_x_3:
[----:B------:R-:W-:Y:S05]  /*0410*/  BRA.U !UP4, `(.L_x_4) ;  /* 0x000000010c0c7547 */ /* 0x000fea000b800000 */
[----:B------:R-:W-:Y:S01]  /*0420*/  UCGABAR_WAIT ;  /* 0x0000000000007dc7 */ /* 0x000fe20008000000 */
[----:B------:R-:W-:Y:S01]  /*0430*/  CCTL.IVALL ;  /* 0x00000000ff00798f */ /* 0x000fe20002000000 */
[----:B------:R-:W-:Y:S05]  /*0440*/  BRA `(.L_x_5) ;  /* 0x0000000000047947 */ /* 0x000fea0003800000 */
.L_x_4:
[----:B------:R-:W-:Y:S06]  /*0450*/  BAR.SYNC.DEFER_BLOCKING 0x0 ;  /* 0x0000000000007b1d */ /* 0x000fec0000010000 */
.L_x_5:
[----:B------:R-:W-:Y:S05]  /*0460*/  @P0 BRA `(.L_x_6) ;  /* 0x0000000000400947 */ /* 0x000fea0003800000 */
[----:B------:R-:W-:Y:S01]  /*0470*/  UMOV UR6, 0x400 ;  /* 0x0000040000067882 */ /* 0x000fe20000000000 */
[----:B------:R-:W-:Y:S01]  /*0480*/  UMOV UR5, 0x1 ;  /* 0x0000000100057882 */ /* 0x000fe20000000000 */
[----:B------:R-:W-:Y:S01]  /*0490*/  UMOV UR4, 0x4 ;  /* 0x0000000400047882 */ /* 0x000fe20000000000 */
[----:B------:R-:W-:Y:S02]  /*04a0*/  ULEA UR6, UR18, UR6, 0x18 ;  /* 0x0000000612067291 */ /* 0x000fe4000f8ec0ff */
[----:B------:R-:W-:-:S04]  /*04b0*/  UIADD3 UR8, UPT, UPT, -UR5, 0x100000, URZ ;  /* 0x0010000005087890 */ /* 0x000fc8000fffe1ff */
[----:B------:R-:W-:Y:S02]  /*04c0*/  USHF.L.U32 UR9, UR8, 0xb, URZ ;  /* 0x0000000b08097899 */ /* 0x000fe400080006ff */
[----:B------:R-:W-:Y:S02]  /*04d0*/  USHF.L.U32 UR8, UR8, 0x1, URZ ;  /* 0x0000000108087899 */ /* 0x000fe400080006ff */
[----:B------:R-:W-:-:S04]  /*04e0*/  UIADD3 UR4, UPT, UPT, -UR4, 0x100000, URZ ;  /* 0x0010000004047890 */ /* 0x000fc8000fffe1ff */
[----:B------:R-:W-:Y:S02]  /*04f0*/  USHF.L.U32 UR5, UR4, 0xb, URZ ;  /* 0x0000000b04057899 */ /* 0x000fe400080006ff */
[----:B------:R-:W-:Y:S01]  /*0500*/  USHF.L.U32 UR4, UR4, 0x1, URZ ;  /* 0x0000000104047899 */ /* 0x000fe200080006ff */
[----:B------:R-:W1:Y:S03]  /*0510*/  FENCE.VIEW.ASYNC.S ;  /* 0x00000000000073c6 */ /* 0x000e660000000000 */
[----:B-1----:R1:W2:Y:S01]  /*0520*/  SYNCS.EXCH.64 URZ, [UR6+0x70], UR8 ;  /* 0x0000700806ff75b2 */ /* 0x0022a20008000100 */
[----:B------:R1:W3:Y:S07]  /*0530*/  SYNCS.EXCH.64 URZ, [UR6+0x78], UR8 ;  /* 0x0000780806ff75b2 */ /* 0x0002ee0008000100 */
[----:B------:R1:W4:Y:S01]  /*0540*/  SYNCS.EXCH.64 URZ, [UR6+0x80], UR4 ;  /* 0x0000800406ff75b2 */ /* 0x0003220008000100 */
[----:B------:R1:W5:Y:S01]  /*0550*/  SYNCS.EXCH.64 URZ, [UR6+0x88], UR4 ;  /* 0x0000880406ff75b2 */ /* 0x0003620008000100 */
[----:B------:R-:W-:Y:S01]  /*0560*/  NOP ;  /* 0x0000000000007918 */ /* 0x000fe20000000000 */
.L_x_6:
[----:B------:R-:W-:Y:S01]  /*0570*/  NOP ;  /* 0x0000000000007918 */ /* 0x000fe20000000000 */
[----:B------:R-:W-:Y:S05]  /*0580*/  BRA.U !UP4, `(.L_x_7) ;  /* 0x000000010c087547 */ /* 0x000fea000b800000 */
[----:B--2345:R-:W-:Y:S01]  /*0590*/  UCGABAR_ARV ;  /* 0x00000000000079c7 */ /* 0x03cfe20008000000 */
[----:B------:R-:W-:Y:S05]  /*05a0*/  BRA `(.L_x_8) ;  /* 0x0000000000047947 */ /* 0x000fea0003800000 */
.L_x_7:
[----:B--2345:R-:W-:Y:S01]  /*05b0*/  NOP ;  /* 0x0000000000007918 */ /* 0x03cfe20000000000 */
.L_x_8:
[----:B------:R-:W-:Y:S05]  /*05c0*/  BRA.U !UP4, `(.L_x_9) ;  /* 0x000000010c0c7547 */ /* 0x000fea000b800000 */
[----:B------:R-:W-:Y:S01]  /*05d0*/  UCGABAR_WAIT ;  /* 0x0000000000007dc7 */ /* 0x000fe20008000000 */
[----:B------:R-:W-:Y:S01]  /*05e0*/  CCTL.IVALL ;  /* 0x00000000ff00798f */ /* 0x000fe20002000000 */
[----:B------:R-:W-:Y:S05]  /*05f0*/  BRA `(.L_x_10) ;  /* 0x0000000000047947 */ /* 0x000fea0003800000 */
.L_x_9:
[----:B------:R-:W-:Y:S06]  /*0600*/  BAR.SYNC.DEFER_BLOCKING 0x0 ;  /* 0x0000000000007b1d */ /* 0x000fec0000010000 */
.L_x_10:
[----:B------:R-:W-:Y:S01]  /*0610*/  NOP ;  /* 0x0000000000007918 */ /* 0x000fe20000000000 */
[----:B------:R-:W-:Y:S05]  /*0620*/  BRA.U !UP4, `(.L_x_11) ;  /* 0x000000010c087547 */ /* 0x000fea000b800000 */
[----:B------:R-:W-:Y:S01]  /*0630*/  UCGABAR_ARV ;  /* 0x00000000000079c7 */ /* 0x000fe20008000000 */
[----:B------:R-:W-:Y:S05]  /*0640*/  BRA `(.L_x_12) ;  /* 0x0000000000047947 */ /* 0x000fea0003800000 */
.L_x_11:
[----:B------:R-:W-:Y:S01]  /*0650*/  NOP ;  /* 0x0000000000007918 */ /* 0x000fe20000000000 */
.L_x_12:
[----:B------:R-:W-:Y:S05]  /*0660*/  BRA.U !UP4, `(.L_x_13) ;  /* 0x000000010c0c7547 */ /* 0x000fea000b800000 */
[----:B------:R-:W-:Y:S01]  /*0670*/  UCGABAR_WAIT ;  /* 0x0000000000007dc7 */ /* 0x000fe20008000000 */
[----:B------:R-:W-:Y:S01]  /*0680*/  CCTL.IVALL ;  /* 0x00000000ff00798f */ /* 0x000fe20002000000 */
[----:B------:R-:W-:Y:S05]  /*0690*/  BRA `(.L_x_14) ;  /* 0x0000000000047947 */ /* 0x000fea0003800000 */
.L_x_13:
[----:B------:R-:W-:Y:S06]  /*06a0*/  BAR.SYNC.DEFER_BLOCKING 0x0 ;  /* 0x0000000000007b1d */ /* 0x000fec0000010000 */
.L_x_14:
[----:B------:R-:W2:Y:S01]  /*06b0*/  LDCU.U8 UR17, c[0x0][0x5c8] ;  /* 0x0000b900ff1177ac */ /* 0x000ea20008000000 */
[----:B------:R-:W3:Y:S01]  /*06c0*/  LDCU.U8 UR16, c[0x0][0x5c9] ;  /* 0x0000b920ff1077ac */ /* 0x000ee20008000000 */
[----:B------:R-:W4:Y:S01]  /*06d0*/  LDCU.U8 UR15, c[0x0][0x5d4] ;  /* 0x0000ba80ff0f77ac */ /* 0x000f220008000000 */
[----:B------:R-:W5:Y:S01]  /*06e0*/  LDCU.U8 UR14, c[0x0][0x5e0] ;  /* 0x0000bc00ff0e77ac */ /* 0x000f620008000000 */
[----:B------:R-:W1:Y:S01]  /*06f0*/  LDCU.U8 UR13, c[0x0][0x5e1] ;  /* 0x0000bc20ff0d77ac */ /* 0x000e620008000000 */
[----:B------:R-:W1:Y:S01]  /*0700*/  LDCU.U8 UR12, c[0x0][0x5d5] ;  /* 0x0000baa0ff0c77ac */ /* 0x000e620008000000 */
[----:B------:R-:W-:Y:S05]  /*0710*/  @P1 BRA `(.L_x_15) ;  /* 0x0000000800701947 */ /* 0x000fea0003800000 */
[----:B------:R-:W5:Y:S01]  /*0720*/  S2UR UR24, SR_CTAID.Z ;  /* 0x00000000001879c3 */ /* 0x000f620000002700 */
[----:B------:R-:W-:Y:S01]  /*0730*/  UMOV UR19, 0x1 ;  /* 0x0000000100137882 */ /* 0x000fe20000000000 */
[----:B------:R-:W-:Y:S01]  /*0740*/  UMOV UR23, URZ ;  /* 0x000000ff00177c82 */ /* 0x000fe20008000000 */
[----:B-----5:R-:W-:-:S09]  /*0750*/  UISETP.GT.U32.AND UP0, UPT, UR24, 0x1ff, UPT ;  /* 0x000001ff1800788c */ /* 0x020fd2000bf04070 */
[----:B------:R-:W-:Y:S05]  /*0760*/  BRA.U UP0, `(.L_x_16) ;  /* 0x0000000500d07547 */ /* 0x000fea000b800000 */
[----:B-1----:R-:W1:Y:S01]  /*0770*/  LDCU.64 UR4, c[0x0][0x5c0] ;  /* 0x0000b800ff0477ac */ /* 0x002e620008000a00 */
[----:B------:R-:W5:Y:S01]  /*0780*/  S2UR UR22, SR_CTAID.X ;  /* 0x00000000001679c3 */ /* 0x000f620000002500 */
[----:B------:R-:W4:Y:S01]  /*0790*/  LDCU UR8, c[0x0][0x374] ;  /* 0x00006e80ff0877ac */ /* 0x000f220008000800 */
[----:B------:R-:W4:Y:S01]  /*07a0*/  LDCU UR9, c[0x0][0x370] ;  /* 0x00006e00ff0977ac */ /* 0x000f220008000800 */
[----:B------:R-:W3:Y:S01]  /*07b0*/  LDCU.64 UR26, c[0x0][0x348] ;  /* 0x00006900ff1a77ac */ /* 0x000ee20008000a00 */
[----:B------:R-:W-:Y:S01]  /*07c0*/  UMOV UR23, URZ ;  /* 0x000000ff00177c82 */ /* 0x000fe20008000000 */
[----:B-1----:R-:W-:-:S04]  /*07d0*/  UIMAD.WIDE.U32 UR6, UR24, UR5, URZ ;  /* 0x00000005180672a5 */ /* 0x002fc8000f8e00ff */
[----:B------:R-:W-:Y:S02]  /*07e0*/  UIADD3 UR5, UPT, UPT, UR24, -UR7, URZ ;  /* 0x8000000718057290 */ /* 0x000fe4000fffe0ff */
[----:B-----5:R-:W-:Y:S02]  /*07f0*/  USHF.L.U32 UR22, UR22, 0x6, URZ ;  /* 0x0000000616167899 */ /* 0x020fe400080006ff */
[----:B--2---:R-:W-:-:S03]  /*0800*/  USHF.R.U32.HI UR5, URZ, UR17, UR5 ;  /* 0x00000011ff057299 */ /* 0x004fc60008011605 */
[----:B------:R-:W1:Y:S01]  /*0810*/  LDCU UR6, c[0x0][0x5d0] ;  /* 0x0000ba00ff0677ac */ /* 0x000e620008000800 */
[----:B------:R-:W-:Y:S02]  /*0820*/  UIADD3 UR5, UPT, UPT, UR7, UR5, URZ ;  /* 0x0000000507057290 */ /* 0x000fe4000fffe0ff */
[----:B----4-:R-:W-:Y:S02]  /*0830*/  UIMAD UR9, UR8, UR9, URZ ;  /* 0x00000009080972a4 */ /* 0x010fe4000f8e02ff */
[----:B---3--:R-:W-:Y:S01]  /*0840*/  USHF.R.U32.HI UR11, URZ, UR16, UR5 ;  /* 0x00000010ff0b7299 */ /* 0x008fe20008011605 */
[----:B------:R-:W-:Y:S01]  /*0850*/  UMOV UR8, 0x400 ;  /* 0x0000040000087882 */ /* 0x000fe20000000000 */
[----:B------:R-:W-:Y:S02]  /*0860*/  ULOP3.LUT UR22, UR22, 0xc0, URZ, 0xc0, !UPT ;  /* 0x000000c016167892 */ /* 0x000fe4000f8ec0ff */
[----:B------:R-:W-:-:S04]  /*0870*/  UIADD3 UR11, UPT, UPT, -UR11, URZ, URZ ;  /* 0x000000ff0b0b7290 */ /* 0x000fc8000fffe1ff */
[----:B------:R-:W-:Y:S01]  /*0880*/  UIMAD UR11, UR11, UR4, UR24 ;  /* 0x000000040b0b72a4 */ /* 0x000fe2000f8e0218 */
[----:B------:R-:W2:Y:S03]  /*0890*/  LDCU.64 UR4, c[0x0][0x5d8] ;  /* 0x0000bb00ff0477ac */ /* 0x000ea60008000a00 */
[----:B-1----:R-:W-:-:S04]  /*08a0*/  UIMAD.WIDE.U32 UR6, UR11, UR6, URZ ;  /* 0x000000060b0672a5 */ /* 0x002fc8000f8e00ff */
[----:B------:R-:W-:-:S04]  /*08b0*/  UIADD3 UR6, UPT, UPT, UR11, -UR7, URZ ;  /* 0x800000070b067290 */ /* 0x000fc8000fffe0ff */
[----:B------:R-:W-:-:S04]  /*08c0*/  USHF.R.U32.HI UR6, URZ, UR15, UR6 ;  /* 0x0000000fff067299 */ /* 0x000fc80008011606 */
[----:B------:R-:W-:Y:S01]  /*08d0*/  UIADD3 UR6, UPT, UPT, UR7, UR6, URZ ;  /* 0x0000000607067290 */ /* 0x000fe2000fffe0ff */
[----:B------:R-:W1:Y:S03]  /*08e0*/  LDCU UR7, c[0x0][0x378] ;  /* 0x00006f00ff0777ac */ /* 0x000e660008000800 */
[----:B------:R-:W-:-:S04]  /*08f0*/  USHF.R.U32.HI UR6, URZ, UR12, UR6 ;  /* 0x0000000cff067299 */ /* 0x000fc80008011606 */
[----:B--2---:R-:W-:-:S04]  /*0900*/  UIMAD.WIDE.U32 UR18, UR6, UR5, URZ ;  /* 0x00000005061272a5 */ /* 0x004fc8000f8e00ff */
[----:B------:R-:W-:-:S04]  /*0910*/  UIADD3 UR5, UPT, UPT, UR6, -UR19, URZ ;  /* 0x8000001306057290 */ /* 0x000fc8000fffe0ff */
[----:B------:R-:W-:Y:S02]  /*0920*/  USHF.R.U32.HI UR5, URZ, UR14, UR5 ;  /* 0x0000000eff057299 */ /* 0x000fe40008011605 */
[----:B-1----:R-:W-:Y:S01]  /*0930*/  UIMAD UR7, UR9, UR7, URZ ;  /* 0x00000007090772a4 */ /* 0x002fe2000f8e02ff */
[----:B------:R-:W1:Y:S01]  /*0940*/  S2UR UR18, SR_CgaCtaId ;  /* 0x00000000001279c3 */ /* 0x000e620000008800 */
[----:B------:R-:W-:Y:S02]  /*0950*/  UIADD3 UR5, UPT, UPT, UR19, UR5, URZ ;  /* 0x0000000513057290 */ /* 0x000fe4000fffe0ff */
[----:B------:R-:W-:Y:S02]  /*0960*/  USHF.R.S32.HI UR21, URZ, 0x1f, UR7 ;  /* 0x0000001fff157899 */ /* 0x000fe40008011407 */
[----:B------:R-:W-:Y:S02]  /*0970*/  USHF.R.U32.HI UR10, URZ, UR13, UR5 ;  /* 0x0000000dff0a7299 */ /* 0x000fe40008011605 */
[----:B------:R-:W-:-:S02]  /*0980*/  ULEA.HI UR21, UR21, UR7, URZ, 0x2 ;  /* 0x0000000715157291 */ /* 0x000fc4000f8f10ff */
[----:B------:R-:W-:Y:S01]  /*0990*/  UIADD3 UR10, UPT, UPT, -UR10, URZ, URZ ;  /* 0x000000ff0a0a7290 */ /* 0x000fe2000fffe1ff */
[----:B------:R-:W-:Y:S02]  /*09a0*/  UMOV UR19, 0x1 ;  /* 0x0000000100137882 */ /* 0x000fe40000000000 */
[----:B------:R-:W2:Y:S01]  /*09b0*/  LDCU UR5, c[0x0][0x5cc] ;  /* 0x0000b980ff0577ac */ /* 0x000ea20008000800 */
[----:B------:R-:W-:Y:S02]  /*09c0*/  UIMAD UR4, UR10, UR4, UR6 ;  /* 0x000000040a0472a4 */ /* 0x000fe4000f8e0206 */
[----:B------:R-:W-:Y:S02]  /*09d0*/  UIADD3 UR6, UPT, UPT, -UR6, URZ, URZ ;  /* 0x000000ff06067290 */ /* 0x000fe4000fffe1ff */
[----:B-1----:R-:W-:Y:S02]  /*09e0*/  ULEA UR18, UR18, UR8, 0x18 ;  /* 0x0000000812127291 */ /* 0x002fe4000f8ec0ff */
[----:B--2---:R-:W-:-:S12]  /*09f0*/  UIMAD UR11, UR6, UR5, UR11 ;  /* 0x00000005060b72a4 */ /* 0x004fd8000f8e020b */
.L_x_20:
[----:B------:R-:W-:Y:S01]  /*0a00*/  USHF.L.U32 UR5, UR19, 0x1f, URZ ;  /* 0x0000001f13057899 */ /* 0x000fe200080006ff */
[----:B------:R-:W-:Y:S01]  /*0a10*/  HFMA2 R3, -RZ, RZ, 0, 512 ;  /* 0x00006000ff037431 */ /* 0x000fe200000001ff */
[----:B------:R-:W-:Y:S02]  /*0a20*/  ULEA UR6, UR23, UR18, 0x3 ;  /* 0x0000001217067291 */ /* 0x000fe4000f8e18ff */
[----:B------:R-:W-:Y:S02]  /*0a30*/  ULEA UR7, UR4, UR20, 0x2 ;  /* 0x0000001404077291 */ /* 0x000fe4000f8e10ff */
[----:B------:R-:W-:Y:S01]  /*0a40*/  MOV R2, UR5 ;  /* 0x0000000500027c02 */ /* 0x000fe20008000f00 */
[----:B------:R-:W-:Y:S02]  /*0a50*/  UIADD3 UR34, UP1, UPT, UR26, 0x40, URZ ;  /* 0x000000401a227890 */ /* 0x000fe4000ff3e0ff */
[----:B------:R-:W-:Y:S02]  /*0a60*/  UIADD3 UR32, UP0, UPT, UR26, 0xc0, URZ ;  /* 0x000000c01a207890 */ /* 0x000fe4000ff1e0ff */
[----:B----4-:R1:W2:Y:S01]  /*0a70*/  SYNCS.PHASECHK.TRANS64.TRYWAIT P2, [UR6+0x38], R2 ;  /* 0x00003802ff0075a7 */ /* 0x0102a20008041106 */
[----:B------:R-:W-:-:S02]  /*0a80*/  ULEA UR11, UR11, UR22, 0x8 ;  /* 0x000000160b0b7291 */ /* 0x000fc4000f8e40ff */
[----:B------:R-:W-:Y:S02]  /*0a90*/  UIADD3.X UR35, UPT, UPT, URZ, UR27, URZ, UP1, !UPT ;  /* 0x0000001bff237290 */ /* 0x000fe40008ffe4ff */
[----:B------:R-:W-:Y:S02]  /*0aa0*/  UIADD3.X UR33, UPT, UPT, URZ, UR27, URZ, UP0, !UPT ;  /* 0x0000001bff217290 */ /* 0x000fe400087fe4ff */
[----:B------:R-:W-:Y:S01]  /*0ab0*/  USHF.L.U32 UR7, UR7, 0x5, URZ ;  /* 0x0000000507077899 */ /* 0x000fe200080006ff */
[----:B------:R-:W-:-:S11]  /*0ac0*/  UMOV UR30, URZ ;  /* 0x000000ff001e7c82 */ /* 0x000fd60008000000 */
.L_x_19:
[----:B---3--:R-:W-:Y:S02]  /*0ad0*/  UIADD3 UR5, UPT, UPT, UR23, 0x1, URZ ;  /* 0x0000000117057890 */ /* 0x008fe4000fffe0ff */
[----:B------:R-:W-:Y:S02]  /*0ae0*/  ULEA UR8, UR23, UR18, 0xd ;  /* 0x0000001217087291 */ /* 0x000fe4000f8e68ff */
[----:B------:R-:W-:Y:S02]  /*0af0*/  ULEA UR6, UR23, UR20, 0x2 ;  /* 0x0000001417067291 */ /* 0x000fe4000f8e10ff */
[----:B------:R-:W-:Y:S02]  /*0b00*/  UISETP.NE.AND UP1, UPT, UR5, 0x7, UPT ;  /* 0x000000070500788c */ /* 0x000fe4000bf25270 */
[----:B------:R-:W-:Y:S02]  /*0b10*/  USHF.L.U32 UR10, UR30, 0x6, URZ ;  /* 0x000000061e0a7899 */ /* 0x000fe400080006ff */
[----:B------:R-:W-:-:S02]  /*0b20*/  ULEA UR6, UR6, UR18, 0xc ;  /* 0x0000001206067291 */ /* 0x000fc4000f8e60ff */
[----:B------:R-:W-:Y:S02]  /*0b30*/  UIADD3 UR8, UPT, UPT, UR8, 0xc400, URZ ;  /* 0x0000c40008087890 */ /* 0x000fe4000fffe0ff */
[----:B------:R-:W-:Y:S02]  /*0b40*/  USEL UR4, URZ, 0x1, UP1 ;  /* 0x00000001ff047887 */ /* 0x000fe40008800000 */
[----:B------:R-:W-:Y:S02]  /*0b50*/  UISETP.GT.U32.AND UP0, UPT, UR30, 0x3e, UPT ;  /* 0x0000003e1e00788c */ /* 0x000fe4000bf04070 */
[----:B------:R-:W-:Y:S01]  /*0b60*/  ULEA UR9, UR23, UR18, 0x3 ;  /* 0x0000001217097291 */ /* 0x000fe2000f8e18ff */
[----:B--2-4-:R-:W-:Y:S11]  /*0b70*/  @P2 BRA `(.L_x_17) ;  /* 0x0000000000102947 */ /* 0x014ff60003800000 */
[----:B------:R-:W-:-:S06]  /*0b80*/  USHF.L.U32 UR23, UR19, 0x1f, URZ ;  /* 0x0000001f13177899 */ /* 0x000fcc00080006ff */
[----:B-1----:R-:W-:-:S04]  /*0b90*/  MOV R2, UR23 ;  /* 0x0000001700027c02 */ /* 0x002fc80008000f00 */
[----:B------:R-:W1:Y:S02]  /*0ba0*/  SYNCS.PHASECHK.TRANS64.TRYWAIT P0, [UR9+0x38], R2 ;  /* 0x00003802ff0075a7 */ /* 0x000e640008001109 */
[----:B-1----:R-:W-:Y:S05]  /*0bb0*/  @!P0 BRA `(.L_x_18) ;  /* 0x0000003400188947 */ /* 0x002fea0003800000 */
.L_x_17:
[----:B------:R-:W-:Y:S02]  /*0bc0*/  ELECT P1, URZ, PT ;  /* 0x0000000000ff782f */ /* 0x000fe40003820000 */
[----:B------:R-:W-:Y:S01]  /*0bd0*/  PLOP3.LUT P0, PT, PT, PT, UP0, 0x80, 0x8 ;  /* 0x000000000008781c */ /* 0x000fe20003f0f008 */
[----:B------:R-:W-:Y:S01]  /*0be0*/  ULOP3.LUT UR19, UR19, UR4, URZ, 0x3c, !UPT ;  /* 0x0000000413137292 */ /* 0x000fe2000f8e3cff */
[----:B------:R-:W-:Y:S01]  /*0bf0*/  PLOP3.LUT P2, PT, PT, PT, PT, 0x80, 0x8 ;  /* 0x000000000008781c */ /* 0x000fe20003f4f070 */
[----:B------:R-:W-:Y:S02]  /*0c00*/  USEL UR23, UR5, URZ, UP1 ;  /* 0x000000ff05177287 */ /* 0x000fe40008800000 */
[----:B------:R-:W-:Y:S02]  /*0c10*/  UIADD3 UR4, UPT, UPT, UR6, 0x1a400, URZ ;  /* 0x0001a40006047890 */ /* 0x000fe4000fffe0ff */
[----:B------:R-:W-:Y:S02]  /*0c20*/  @!UP0 USHF.L.U32 UR28, UR19, 0x1f, URZ ;  /* 0x0000001f131c8899 */ /* 0x000fe400080006ff */
[----:B------:R-:W-:Y:S01]  /*0c30*/  @!UP0 ULEA UR29, UR23, UR18, 0x3 ;  /* 0x00000012171d8291 */ /* 0x000fe2000f8e18ff */
[----:B------:R-:W-:Y:S01]  /*0c40*/  UMOV UR25, 0xf0000 ;  /* 0x000f000000197882 */ /* 0x000fe20000000000 */
[----:B------:R-:W-:-:S02]  /*0c50*/  UMOV UR5, UR9 ;  /* 0x0000000900057c82 */ /* 0x000fc40008000000 */
[----:B-1----:R-:W-:Y:S01]  /*0c60*/  IMAD.U32 R2, RZ, RZ, UR28 ;  /* 0x0000001cff027e24 */ /* 0x002fe2000f8e00ff */
[----:B------:R-:W-:Y:S01]  /*0c70*/  UMOV UR6, UR10 ;  /* 0x0000000a00067c82 */ /* 0x000fe20008000000 */
[----:B------:R3:W-:Y:S01]  /*0c80*/  @P1 SYNCS.ARRIVE.TRANS64 RZ, [UR9], R3 ;  /* 0x00000003ffff19a7 */ /* 0x0007e20008000009 */
[----:B------:R3:W-:Y:S01]  /*0c90*/  UTMALDG.2D [UR8], [UR34], desc[URZ] ;  /* 0x0000ff08220075b4 */ /* 0x0007e20008009000 */
[----:B------:R-:W-:-:S04]  /*0ca0*/  UIADD3 UR30, UPT, UPT, UR30, 0x1, URZ ;  /* 0x000000011e1e7890 */ /* 0x000fc8000fffe0ff */
[----:B------:R-:W-:Y:S01]  /*0cb0*/  UISETP.NE.AND UP0, UPT, UR30, 0x40, UPT ;  /* 0x000000401e00788c */ /* 0x000fe2000bf05270 */
[----:B------:R3:W-:Y:S01]  /*0cc0*/  UTMALDG.2D.MULTICAST [UR4], [UR32], UR25, desc[URZ] ;  /* 0x0000ff04200073b4 */ /* 0x0007e20008009819 */
[----:B------:R3:W4:Y:S07]  /*0cd0*/  @!P0 SYNCS.PHASECHK.TRANS64.TRYWAIT P2, [UR29+0x38], R2 ;  /* 0x00003802ff0085a7 */ /* 0x00072e000804111d */
[----:B------:R-:W-:Y:S05]  /*0ce0*/  BRA.U UP0, `(.L_x_19) ;  /* 0xfffffffd00787547 */ /* 0x000fea000b83ffff */
[----:B---3--:R-:W1:Y:S01]  /*0cf0*/  LDCU.64 UR4, c[0x0][0x5c0] ;  /* 0x0000b800ff0477ac */ /* 0x008e620008000a00 */
[----:B------:R-:W-:-:S04]  /*0d00*/  ULEA.HI.SX32 UR24, UR21, UR24, 0x1e ;  /* 0x0000001815187291 */ /* 0x000fc8000f8ff2ff */
[----:B------:R-:W-:Y:S02]  /*0d10*/  UISETP.GE.AND UP0, UPT, UR24, 0x200, UPT ;  /* 0x000002001800788c */ /* 0x000fe4000bf06270 */
[----:B-1----:R-:W-:Y:S01]  /*0d20*/  UIMAD.WIDE.U32 UR6, UR24, UR5, URZ ;  /* 0x00000005180672a5 */ /* 0x002fe2000f8e00ff */
[----:B------:R-:W1:Y:S03]  /*0d30*/  LDCU UR5, c[0x0][0x5d0] ;  /* 0x0000ba00ff0577ac */ /* 0x000e660008000800 */
[----:B------:R-:W-:-:S04]  /*0d40*/  UIADD3 UR6, UPT, UPT, UR24, -UR7, URZ ;  /* 0x8000000718067290 */ /* 0x000fc8000fffe0ff */
[----:B------:R-:W-:-:S04]  /*0d50*/  USHF.R.U32.HI UR6, URZ, UR17, UR6 ;  /* 0x00000011ff067299 */ /* 0x000fc80008011606 */
[----:B------:R-:W-:-:S04]  /*0d60*/  UIADD3 UR6, UPT, UPT, UR7, UR6, URZ ;  /* 0x0000000607067290 */ /* 0x000fc8000fffe0ff */
[----:B------:R-:W-:-:S04]  /*0d70*/  USHF.R.U32.HI UR11, URZ, UR16, UR6 ;  /* 0x00000010ff0b7299 */ /* 0x000fc80008011606 */
[----:B------:R-:W-:-:S04]  /*0d80*/  UIADD3 UR11, UPT, UPT, -UR11, URZ, URZ ;  /* 0x000000ff0b0b7290 */ /* 0x000fc8000fffe1ff */
[----:B------:R-:W-:-:S04]  /*0d90*/  UIMAD UR11, UR4, UR11, UR24 ;  /* 0x0000000b040b72a4 */ /* 0x000fc8000f8e0218 */
[----:B-1----:R-:W-:Y:S01]  /*0da0*/  UIMAD.WIDE.U32 UR6, UR11, UR5, URZ ;  /* 0x000000050b0672a5 */ /* 0x002fe2000f8e00ff */
[----:B------:R-:W1:Y:S03]  /*0db0*/  LDCU.64 UR4, c[0x0][0x5d8] ;  /* 0x0000bb00ff0477ac */ /* 0x000e660008000a00 */
[----:B------:R-:W-:-:S04]  /*0dc0*/  UIADD3 UR6, UPT, UPT, UR11, -UR7, URZ ;  /* 0x800000070b067290 */ /* 0x000fc8000fffe0ff */
[----:B------:R-:W-:-:S04]  /*0dd0*/  USHF.R.U32.HI UR6, URZ, UR15, UR6 ;  /* 0x0000000fff067299 */ /* 0x000fc80008011606 */
[----:B------:R-:W-:Y:S01]  /*0de0*/  UIADD3 UR6, UPT, UPT, UR7, UR6, URZ ;  /* 0x0000000607067290 */ /* 0x000fe2000fffe0ff */
[----:B------:R-:W2:Y:S03]  /*0df0*/  LDCU UR7, c[0x0][0x5cc] ;  /* 0x0000b980ff0777ac */ /* 0x000ea60008000800 */
[----:B------:R-:W-:-:S04]  /*0e00*/  USHF.R.U32.HI UR6, URZ, UR12, UR6 ;  /* 0x0000000cff067299 */ /* 0x000fc80008011606 */
[----:B-1----:R-:W-:Y:S02]  /*0e10*/  UIMAD.WIDE.U32 UR8, UR6, UR5, URZ ;  /* 0x00000005060872a5 */ /* 0x002fe4000f8e00ff */
[----:B------:R-:W-:Y:S02]  /*0e20*/  UIADD3 UR8, UPT, UPT, -UR6, URZ, URZ ;  /* 0x000000ff06087290 */ /* 0x000fe4000fffe1ff */
[----:B------:R-:W-:-:S04]  /*0e30*/  UIADD3 UR5, UPT, UPT, UR6, -UR9, URZ ;  /* 0x8000000906057290 */ /* 0x000fc8000fffe0ff */
[----:B------:R-:W-:Y:S02]  /*0e40*/  USHF.R.U32.HI UR5, URZ, UR14, UR5 ;  /* 0x0000000eff057299 */ /* 0x000fe40008011605 */
[----:B--2---:R-:W-:Y:S02]  /*0e50*/  UIMAD UR11, UR7, UR8, UR11 ;  /* 0x00000008070b72a4 */ /* 0x004fe4000f8e020b */
[----:B------:R-:W-:-:S04]  /*0e60*/  UIADD3 UR5, UPT, UPT, UR9, UR5, URZ ;  /* 0x0000000509057290 */ /* 0x000fc8000fffe0ff */
[----:B------:R-:W-:-:S04]  /*0e70*/  USHF.R.U32.HI UR5, URZ, UR13, UR5 ;  /* 0x0000000dff057299 */ /* 0x000fc80008011605 */
[----:B------:R-:W-:-:S04]  /*0e80*/  UIADD3 UR5, UPT, UPT, -UR5, URZ, URZ ;  /* 0x000000ff05057290 */ /* 0x000fc8000fffe1ff */
[----:B------:R-:W-:Y:S01]  /*0e90*/  UIMAD UR4, UR4, UR5, UR6 ;  /* 0x00000005040472a4 */ /* 0x000fe2000f8e0206 */
[----:B------:R-:W-:Y:S11]  /*0ea0*/  BRA.U !UP0, `(.L_x_20) ;  /* 0xfffffff908d47547 */ /* 0x000ff6000b83ffff */
.L_x_16:
[----:B-1----:R-:W-:Y:S01]  /*0eb0*/  UIADD3 UR4, UPT, UPT, UR23, 0x2, URZ ;  /* 0x0000000217047890 */ /* 0x002fe2000fffe0ff */
[----:B------:R-:W1:Y:S01]  /*0ec0*/  S2UR UR18, SR_CgaCtaId ;  /* 0x00000000001279c3 */ /* 0x000e620000008800 */
[----:B------:R-:W-:-:S04]  /*0ed0*/  UISETP.NE.AND UP0, UPT, UR23, 0x6, UPT ;  /* 0x000000061700788c */ /* 0x000fc8000bf05270 */
[----:B------:R-:W-:-:S04]  /*0ee0*/  USEL UR4, UR4, 0x1, UP0 ;  /* 0x0000000104047887 */ /* 0x000fc80008000000 */
[----:B------:R-:W-:Y:S02]  /*0ef0*/  UIADD3 UR5, UPT, UPT, UR4, 0x1, URZ ;  /* 0x0000000104057890 */ /* 0x000fe4000fffe0ff */
[----:B------:R-:W-:-:S04]  /*0f00*/  UISETP.NE.AND UP1, UPT, UR4, 0x7, UPT ;  /* 0x000000070400788c */ /* 0x000fc8000bf25270 */
[----:B------:R-:W-:Y:S02]  /*0f10*/  USEL UR5, UR5, 0x1, UP1 ;  /* 0x0000000105057887 */ /* 0x000fe40008800000 */
[----:B------:R-:W-:Y:S02]  /*0f20*/  UISETP.EQ.XOR UP1, UPT, UR23, 0x6, !UP1 ;  /* 0x000000061700788c */ /* 0x000fe4000cf22a70 */
[----:B------:R-:W-:Y:S02]  /*0f30*/  UIADD3 UR4, UPT, UPT, UR5, 0x1, URZ ;  /* 0x0000000105047890 */ /* 0x000fe4000fffe0ff */
[----:B------:R-:W-:Y:S02]  /*0f40*/  UISETP.NE.AND UP0, UPT, UR5, 0x7, UPT ;  /* 0x000000070500788c */ /* 0x000fe4000bf05270 */
[----:B------:R-:W-:Y:S02]  /*0f50*/  UISETP.EQ.XOR UP1, UPT, UR5, 0x7, UP1 ;  /* 0x000000070500788c */ /* 0x000fe40008f22a70 */
[----:B------:R-:W-:-:S04]  /*0f60*/  USEL UR4, UR4, 0x1, UP0 ;  /* 0x0000000104047887 */ /* 0x000fc80008000000 */
[----:B------:R-:W-:Y:S02]  /*0f70*/  UIADD3 UR6, UPT, UPT, UR4, 0x1, URZ ;  /* 0x0000000104067890 */ /* 0x000fe4000fffe0ff */
[----:B------:R-:W-:Y:S02]  /*0f80*/  UISETP.NE.AND UP0, UPT, UR4, 0x7, UPT ;  /* 0x000000070400788c */ /* 0x000fe4000bf05270 */
[----:B------:R-:W-:Y:S02]  /*0f90*/  UISETP.EQ.XOR UP1, UPT, UR4, 0x7, UP1 ;  /* 0x000000070400788c */ /* 0x000fe40008f22a70 */
[----:B------:R-:W-:-:S04]  /*0fa0*/  USEL UR6, UR6, 0x1, UP0 ;  /* 0x0000000106067887 */ /* 0x000fc80008000000 */
[----:B------:R-:W-:Y:S02]  /*0fb0*/  UIADD3 UR4, UPT, UPT, UR6, 0x1, URZ ;  /* 0x0000000106047890 */ /* 0x000fe4000fffe0ff */
[----:B------:R-:W-:Y:S02]  /*0fc0*/  UISETP.NE.AND UP0, UPT, UR6, 0x7, UPT ;  /* 0x000000070600788c */ /* 0x000fe4000bf05270 */
[----:B------:R-:W-:Y:S02]  /*0fd0*/  UISETP.EQ.XOR UP1, UPT, UR6, 0x7, UP1 ;  /* 0x000000070600788c */ /* 0x000fe40008f22a70 */
[----:B------:R-:W-:-:S03]  /*0fe0*/  USEL UR6, UR4, 0x1, UP0 ;  /* 0x0000000104067887 */ /* 0x000fc60008000000 */
[----:B------:R-:W-:Y:S01]  /*0ff0*/  UMOV UR4, 0x400 ;  /* 0x0000040000047882 */ /* 0x000fe20000000000 */
[----:B------:R-:W-:Y:S02]  /*1000*/  UISETP.EQ.XOR UP1, UPT, UR6, 0x7, UP1 ;  /* 0x000000070600788c */ /* 0x000fe40008f22a70 */
[----:B------:R-:W-:Y:S02]  /*1010*/  UISETP.NE.AND UP0, UPT, UR6, 0x7, UPT ;  /* 0x000000070600788c */ /* 0x000fe4000bf05270 */
[----:B------:R-:W-:Y:S02]  /*1020*/  USEL UR5, URZ, 0x1, !UP1 ;  /* 0x00000001ff057887 */ /* 0x000fe4000c800000 */
[----:B-1----:R-:W-:Y:S02]  /*1030*/  ULEA UR4, UR18, UR4, 0x18 ;  /* 0x0000000412047291 */ /* 0x002fe4000f8ec0ff */
[----:B------:R-:W-:Y:S02]  /*1040*/  ULOP3.LUT UR5, UR19, UR5, URZ, 0x3c, !UPT ;  /* 0x0000000513057292 */ /* 0x000fe4000f8e3cff */
[----:B------:R-:W-:-:S02]  /*1050*/  USEL UR6, UR6, URZ, UP0 ;  /* 0x000000ff06067287 */ /* 0x000fc40008000000 */
[----:B------:R-:W-:Y:S02]  /*1060*/  USHF.L.U32 UR5, UR5, 0x1f, URZ ;  /* 0x0000001f05057899 */ /* 0x000fe400080006ff */
[----:B------:R-:W-:-:S04]  /*1070*/  ULEA UR4, UR6, UR4, 0x3 ;  /* 0x0000000406047291 */ /* 0x000fc8000f8e18ff */
[----:B------:R-:W-:-:S05]  /*1080*/  MOV R2, UR5 ;  /* 0x0000000500027c02 */ /* 0x000fca0008000f00 */
[----:B------:R-:W1:Y:S02]  /*1090*/  SYNCS.PHASECHK.TRANS64.TRYWAIT P0, [UR4+0x38], R2 ;  /* 0x00003802ff0075a7 */ /* 0x000e640008001104 */
[----:B-1----:R-:W-:Y:S05]  /*10a0*/  @!P0 BRA `(.L_x_21) ;  /* 0x0000002c00fc8947 */ /* 0x002fea0003800000 */
.L_x_46:
[----:B------:R-:W-:-:S13]  /*10b0*/  ELECT P0, URZ, PT ;  /* 0x0000000000ff782f */ /* 0x000fda0003800000 */
[----:B-1----:R-:W-:-:S04]  /*10c0*/  @P0 MOV R2, 0x6000 ;  /* 0x0000600000020802 */ /* 0x002fc80000000f00 */
[----:B------:R1:W-:Y:S03]  /*10d0*/  @P0 SYNCS.ARRIVE.TRANS64 RZ, [UR4], R2 ;  /* 0x00000002ffff09a7 */ /* 0x0003e60008000004 */
.L_x_15:
[----:B------:R-:W-:-:S13]  /*10e0*/  ISETP.NE.AND P0, PT, R69, 0x4, PT ;  /* 0x000000044500780c */ /* 0x000fda0003f05270 */
[----:B------:R-:W-:Y:S05]  /*10f0*/  @P0 BRA `(.L_x_22) ;  /* 0x00000008001c0947 */ /* 0x000fea0003800000 */
[----:B------:R-:W5:Y:S08]  /*1100*/  S2UR UR33, SR_CTAID.Z ;  /* 0x00000000002179c3 */ /* 0x000f700000002700 */
[----:B------:R-:W-:Y:S01]  /*1110*/  BAR.SYNC.DEFER_BLOCKING 0x2, 0xa0 ;  /* 0x0082800000007b1d */ /* 0x000fe20000010000 */
[----:B------:R-:W-:Y:S01]  /*1120*/  USHF.R.S32.HI UR19, URZ, 0x1f, UR18 ;  /* 0x0000001fff137899 */ /* 0x000fe20008011412 */
[----:B------:R-:W-:Y:S01]  /*1130*/  HFMA2 R6, -RZ, RZ, 0, 5.9604644775390625e-08 ;  /* 0x00000001ff067431 */ /* 0x000fe200000001ff */
[----:B------:R-:W-:-:S02]  /*1140*/  MOV R5, 0x1 ;  /* 0x0000000100057802 */ /* 0x000fc40000000f00 */
[----:B------:R-:W-:Y:S01]  /*1150*/  ULEA.HI UR19, UR19, UR18, URZ, 0x2 ;  /* 0x0000001213137291 */ /* 0x000fe2000f8f10ff */
[----:B-1----:R-:W-:-:S03]  /*1160*/  UMOV UR4, 0x1 ;  /* 0x0000000100047882 */ /* 0x002fc60000000000 */
[----:B------:R-:W-:-:S04]  /*1170*/  ULOP3.LUT UR19, UR19, 0xfffffffc, URZ, 0xc0, !UPT ;  /* 0xfffffffc13137892 */ /* 0x000fc8000f8ec0ff */
[----:B------:R-:W-:-:S04]  /*1180*/  UIADD3 UR19, UPT, UPT, -UR19, UR18, URZ ;  /* 0x0000001213137290 */ /* 0x000fc8000fffe1ff */
[----:B------:R-:W-:Y:S02]  /*1190*/  USHF.L.U32 UR19, UR4, UR19, URZ ;  /* 0x0000001304137299 */ /* 0x000fe400080006ff */
[----:B-----5:R-:W-:-:S09]  /*11a0*/  UISETP.GT.U32.AND UP0, UPT, UR33, 0x1ff, UPT ;  /* 0x000001ff2100788c */ /* 0x020fd2000bf04070 */
[----:B------:R-:W-:Y:S05]  /*11b0*/  BRA.U UP0, `(.L_x_23) ;  /* 0x0000000500b47547 */ /* 0x000fea000b800000 */
[----:B------:R-:W-:Y:S01]  /*11c0*/  UMOV UR4, 0x400 ;  /* 0x0000040000047882 */ /* 0x000fe20000000000 */
[----:B------:R-:W1:Y:S01]  /*11d0*/  LDCU UR7, c[0x0][0x374] ;  /* 0x00006e80ff0777ac */ /* 0x000e620008000800 */
[----:B------:R-:W-:Y:S01]  /*11e0*/  MOV R5, 0x1 ;  /* 0x0000000100057802 */ /* 0x000fe20000000f00 */
[----:B------:R-:W-:Y:S01]  /*11f0*/  ULEA UR4, UR18, UR4, 0x18 ;  /* 0x0000000412047291 */ /* 0x000fe2000f8ec0ff */
[----:B------:R-:W1:Y:S01]  /*1200*/  LDCU UR6, c[0x0][0x370] ;  /* 0x00006e00ff0677ac */ /* 0x000e620008000800 */
[----:B------:R-:W5:Y:S07]  /*1210*/  LDCU UR5, c[0x0][0x378] ;  /* 0x00006f00ff0577ac */ /* 0x000f6e0008000800 */
[----:B------:R-:W4:Y:S01]  /*1220*/  LDS R2, [UR4+0x98] ;  /* 0x00009804ff027984 */ /* 0x000f220008000800 */
[----:B------:R-:W-:Y:S01]  /*1230*/  UMOV UR44, 0x4202490 ;  /* 0x04202490002c7882 */ /* 0x000fe20000000000 */
[----:B------:R-:W-:-:S02]  /*1240*/  UIADD3 UR10, UPT, UPT, UR4, 0xc400, URZ ;  /* 0x0000c400040a7890 */ /* 0x000fc4000fffe0ff */
[----:B------:R-:W-:Y:S02]  /*1250*/  UIADD3 UR11, UPT, UPT, UR4, 0x1a400, URZ ;  /* 0x0001a400040b7890 */ /* 0x000fe4000fffe0ff */
[----:B------:R-:W-:Y:S02]  /*1260*/  USEL UR45, URZ, 0x4000, UP6 ;  /* 0x00004000ff2d7887 */ /* 0x000fe4000b000000 */
[----:B------:R-:W-:Y:S02]  /*1270*/  USEL UR44, UR44, 0x4200490, !UP5 ;  /* 0x042004902c2c7887 */ /* 0x000fe4000e800000 */
[----:B------:R-:W-:Y:S02]  /*1280*/  USHF.R.U32.HI UR10, URZ, 0x4, UR10 ;  /* 0x00000004ff0a7899 */ /* 0x000fe4000801160a */
[----:B-1----:R-:W-:Y:S02]  /*1290*/  UIMAD UR6, UR7, UR6, URZ ;  /* 0x00000006070672a4 */ /* 0x002fe4000f8e02ff */
[----:B------:R-:W-:-:S02]  /*12a0*/  USHF.R.U32.HI UR11, URZ, 0x4, UR11 ;  /* 0x00000004ff0b7899 */ /* 0x000fc4000801160b */
[----:B-----5:R-:W-:Y:S02]  /*12b0*/  UIMAD UR5, UR6, UR5, URZ ;  /* 0x00000005060572a4 */ /* 0x020fe4000f8e02ff */
[----:B------:R-:W-:Y:S02]  /*12c0*/  UIADD3 UR45, UPT, UPT, UR45, UR44, URZ ;  /* 0x0000002c2d2d7290 */ /* 0x000fe4000fffe0ff */
[----:B------:R-:W-:Y:S02]  /*12d0*/  ULOP3.LUT UR23, UR19, 0xf, URZ, 0xfc, !UPT ;  /* 0x0000000f13177892 */ /* 0x000fe4000f8efcff */
[----:B------:R-:W-:Y:S02]  /*12e0*/  ULOP3.LUT UR10, UR10, 0x3fc0, URZ, 0xc0, !UPT ;  /* 0x00003fc00a0a7892 */ /* 0x000fe4000f8ec0ff */
[----:B------:R-:W-:Y:S02]  /*12f0*/  ULOP3.LUT UR11, UR11, 0x3fc0, URZ, 0xc0, !UPT ;  /* 0x00003fc00b0b7892 */ /* 0x000fe4000f8ec0ff */
[----:B------:R-:W-:-:S02]  /*1300*/  USHF.R.S32.HI UR31, URZ, 0x1f, UR5 ;  /* 0x0000001fff1f7899 */ /* 0x000fc40008011405 */
[----:B------:R-:W-:Y:S02]  /*1310*/  ULOP3.LUT UR19, UR19, 0xffff, URZ, 0xc0, !UPT ;  /* 0x0000ffff13137892 */ /* 0x000fe4000f8ec0ff */
[----:B------:R-:W-:Y:S02]  /*1320*/  ULOP3.LUT UR23, UR23, 0xffff, URZ, 0xc0, !UPT ;  /* 0x0000ffff17177892 */ /* 0x000fe4000f8ec0ff */
[----:B------:R-:W-:Y:S02]  /*1330*/  ULOP3.LUT UR10, UR10, 0x10000, URZ, 0xfc, !UPT ;  /* 0x000100000a0a7892 */ /* 0x000fe4000f8efcff */
[----:B------:R-:W-:Y:S02]  /*1340*/  ULOP3.LUT UR11, UR11, 0x10000, URZ, 0xfc, !UPT ;  /* 0x000100000b0b7892 */ /* 0x000fe4000f8efcff */
[----:B------:R-:W-:Y:S01]  /*1350*/  ULEA.HI UR31, UR31, UR5, URZ, 0x2 ;  /* 0x000000051f1f7291 */ /* 0x000fe2000f8f10ff */
[----:B------:R-:W-:Y:S01]  /*1360*/  UMOV UR30, URZ ;  /* 0x000000ff001e7c82 */ /* 0x000fe20008000000 */
[----:B------:R-:W-:Y:S01]  /*1370*/  UMOV UR29, URZ ;  /* 0x000000ff001d7c82 */ /* 0x000fe20008000000 */
[----:B----4-:R-:W-:Y:S01]  /*1380*/  R2UR UR32, R2 ;  /* 0x00000000022072ca */ /* 0x010fe200000e0000 */
[----:B------:R-:W-:Y:S01]  /*1390*/  UMOV UR27, URZ ;  /* 0x000000ff001b7c82 */ /* 0x000fe20008000000 */
[----:B------:R-:W-:Y:S01]  /*13a0*/  UMOV UR44, URZ ;  /* 0x000000ff002c7c82 */ /* 0x000fe20008000000 */
[----:B------:R-:W-:Y:S01]  /*13b0*/  UMOV UR38, URZ ;  /* 0x000000ff00267c82 */ /* 0x000fe20008000000 */
[----:B------:R-:W-:Y:S01]  /*13c0*/  UMOV UR39, UR45 ;  /* 0x0000002d00277c82 */ /* 0x000fe20008000000 */
[----:B------:R-:W-:Y:S01]  /*13d0*/  UMOV UR36, URZ ;  /* 0x000000ff00247c82 */ /* 0x000fe20008000000 */
[----:B------:R-:W-:Y:S01]  /*13e0*/  UMOV UR37, UR45 ;  /* 0x0000002d00257c82 */ /* 0x000fe20008000000 */
[----:B------:R-:W-:Y:S01]  /*13f0*/  UMOV UR34, URZ ;  /* 0x000000ff00227c82 */ /* 0x000fe20008000000 */
[----:B------:R-:W-:-:S07]  /*1400*/  UMOV UR35, UR45 ;  /* 0x0000002d00237c82 */ /* 0x000fce0008000000 */
.L_x_28:
[----:B------:R-:W-:Y:S01]  /*1410*/  USHF.L.U32 UR5, UR29, 0x1f, URZ ;  /* 0x0000001f1d057899 */ /* 0x000fe200080006ff */
[----:B------:R-:W-:Y:S01]  /*1420*/  SHF.L.U32 R3, R5, 0x1f, RZ ;  /* 0x0000001f05037819 */ /* 0x000fe200000006ff */
[----:B------:R-:W-:Y:S02]  /*1430*/  ULEA UR6, UR27, UR4, 0x3 ;  /* 0x000000041b067291 */ /* 0x000fe4000f8e18ff */
[----:B-1----:R-:W-:Y:S02]  /*1440*/  ULEA UR7, UR30, UR4, 0x3 ;  /* 0x000000041e077291 */ /* 0x002fe4000f8e18ff */
[----:B----4-:R-:W-:Y:S01]  /*1450*/  MOV R2, UR5 ;  /* 0x0000000500027c02 */ /* 0x010fe20008000f00 */
[----:B------:R-:W-:Y:S02]  /*1460*/  ULEA.HI.SX32 UR33, UR31, UR33, 0x1e ;  /* 0x000000211f217291 */ /* 0x000fe4000f8ff2ff */
[----:B------:R-:W-:Y:S02]  /*1470*/  ULEA UR9, UR30, UR32, 0x14 ;  /* 0x000000201e097291 */ /* 0x000fe4000f8ea0ff */
[----:B-----5:R1:W4:Y:S01]  /*1480*/  SYNCS.PHASECHK.TRANS64.TRYWAIT P1, [UR6], R2 ;  /* 0x00000002ff0075a7 */ /* 0x0203220008021106 */
[----:B------:R-:W-:-:S02]  /*1490*/  UPLOP3.LUT UP2, UPT, UPT, UPT, UPT, 0x40, 0x4 ;  /* 0x000000000004789c */ /* 0x000fc40003f4e870 */
[----:B------:R-:W-:Y:S01]  /*14a0*/  UISETP.GE.AND UP0, UPT, UR33, 0x200, UPT ;  /* 0x000002002100788c */ /* 0x000fe2000bf06270 */
[----:B------:R-:W5:Y:S02]  /*14b0*/  SYNCS.PHASECHK.TRANS64.TRYWAIT P0, [UR7+0x80], R3 ;  /* 0x00008003ff0075a7 */ /* 0x000f640008001107 */
[----:B-1--45:R-:W-:Y:S08]  /*14c0*/  @!P0 BRA `(.L_x_24) ;  /* 0x0000002c00148947 */ /* 0x032ff00003800000 */
.L_x_48:
[----:B------:R-:W-:-:S05]  /*14d0*/  UMOV UR25, 0xffffffc0 ;  /* 0xffffffc000197882 */ /* 0x000fca0000000000 */
.L_x_27:
[----:B------:R-:W-:Y:S02]  /*14e0*/  UIADD3 UR22, UPT, UPT, UR27, 0x1, URZ ;  /* 0x000000011b167890 */ /* 0x000fe4000fffe0ff */
[----:B----4-:R-:W-:Y:S02]  /*14f0*/  ULEA UR48, UR27, UR11, 0xa ;  /* 0x0000000b1b307291 */ /* 0x010fe4000f8e50ff */
[----:B------:R-:W-:Y:S02]  /*1500*/  UISETP.NE.AND UP1, UPT, UR22, 0x7, UPT ;  /* 0x000000071600788c */ /* 0x000fe4000bf25270 */
[----:B------:R-:W-:Y:S02]  /*1510*/  ULEA UR46, UR27, UR10, 0x9 ;  /* 0x0000000a1b2e7291 */ /* 0x000fe4000f8e48ff */
[----:B------:R-:W-:Y:S02]  /*1520*/  ULEA UR5, UR27, UR4, 0x3 ;  /* 0x000000041b057291 */ /* 0x000fe4000f8e18ff */
[----:B------:R-:W-:Y:S02]  /*1530*/  UIADD3 UR20, UPT, UPT, UR25, 0x40, URZ ;  /* 0x0000004019147890 */ /* 0x000fe4000fffe0ff */
[----:B------:R-:W-:Y:S02]  /*1540*/  USEL UR21, URZ, 0x1, UP1 ;  /* 0x00000001ff157887 */ /* 0x000fe40008800000 */
[----:B------:R-:W-:Y:S02]  /*1550*/  USEL UR27, UR22, URZ, UP1 ;  /* 0x000000ff161b7287 */ /* 0x000fe40008800000 */
[----:B------:R-:W-:Y:S02]  /*1560*/  UIADD3 UR42, UPT, UPT, UR48, 0x2, URZ ;  /* 0x00000002302a7890 */ /* 0x000fe4000fffe0ff */
[----:B------:R-:W-:Y:S02]  /*1570*/  UIADD3 UR40, UPT, UPT, UR46, 0x2, URZ ;  /* 0x000000022e287890 */ /* 0x000fe4000fffe0ff */
[----:B------:R-:W-:Y:S02]  /*1580*/  UIADD3 UR28, UPT, UPT, UR48, 0x4, URZ ;  /* 0x00000004301c7890 */ /* 0x000fe4000fffe0ff */
[----:B------:R-:W-:Y:S02]  /*1590*/  UIADD3 UR26, UPT, UPT, UR46, 0x4, URZ ;  /* 0x000000042e1a7890 */ /* 0x000fe4000fffe0ff */
[----:B------:R-:W-:Y:S02]  /*15a0*/  UIADD3 UR6, UPT, UPT, UR48, 0x6, URZ ;  /* 0x0000000630067890 */ /* 0x000fe4000fffe0ff */
[----:B------:R-:W-:Y:S02]  /*15b0*/  UIADD3 UR8, UPT, UPT, UR46, 0x6, URZ ;  /* 0x000000062e087890 */ /* 0x000fe4000fffe0ff */
[----:B------:R-:W-:Y:S02]  /*15c0*/  UIADD3 UR24, UPT, UPT, UR5, 0x38, URZ ;  /* 0x0000003805187890 */ /* 0x000fe4000fffe0ff */
[----:B------:R-:W-:Y:S01]  /*15d0*/  UISETP.GT.U32.AND UP1, UPT, UR20, 0x3e, UPT ;  /* 0x0000003e1400788c */ /* 0x000fe2000bf24070 */
[----:B------:R-:W-:Y:S01]  /*15e0*/  UMOV UR49, 0x40004040 ;  /* 0x4000404000317882 */ /* 0x000fe20000000000 */
[----:B------:R-:W-:Y:S01]  /*15f0*/  UMOV UR47, 0x40004040 ;  /* 0x40004040002f7882 */ /* 0x000fe20000000000 */
[----:B------:R-:W-:Y:S01]  /*1600*/  UMOV UR43, 0x40004040 ;  /* 0x40004040002b7882 */ /* 0x000fe20000000000 */
[----:B------:R-:W-:Y:S01]  /*1610*/  UMOV UR41, 0x40004040 ;  /* 0x4000404000297882 */ /* 0x000fe20000000000 */
[----:B-----5:R-:W-:Y:S06]  /*1620*/  @P1 BRA `(.L_x_25) ;  /* 0x0000000000101947 */ /* 0x020fec0003800000 */
[----:B------:R-:W-:Y:S06]  /*1630*/  USHF.L.U32 UR20, UR29, 0x1f, URZ ;  /* 0x0000001f1d147899 */ /* 0x000fec00080006ff */
[----:B-1----:R-:W-:Y:S04]  /*1640*/  MOV R2, UR20 ;  /* 0x0000001400027c02 */ /* 0x002fe80008000f00 */
[----:B------:R-:W1:Y:S02]  /*1650*/  SYNCS.PHASECHK.TRANS64.TRYWAIT P0, [UR5], R2 ;  /* 0x00000002ff0075a7 */ /* 0x000e640008001105 */
[----:B-1----:R-:W-:Y:S05]  /*1660*/  @!P0 BRA `(.L_x_26) ;  /* 0x0000002800cc8947 */ /* 0x002fea0003800000 */
.L_x_25:
[----:B------:R-:W-:Y:S01]  /*1670*/  ULOP3.LUT UR29, UR29, UR21, URZ, 0x3c, !UPT ;  /* 0x000000151d1d7292 */ /* 0x000fe2000f8e3cff */
[----:B------:R-:W-:Y:S01]  /*1680*/  PLOP3.LUT P0, PT, PT, PT, UP1, 0x80, 0x8 ;  /* 0x000000000008781c */ /* 0x000fe20003f0f018 */
[----:B------:R-:W-:Y:S01]  /*1690*/  UIADD3 UR25, UPT, UPT, UR25, 0x1, URZ ;  /* 0x0000000119197890 */ /* 0x000fe2000fffe0ff */
[----:B------:R-:W-:Y:S01]  /*16a0*/  PLOP3.LUT P1, PT, PT, PT, PT, 0x80, 0x8 ;  /* 0x000000000008781c */ /* 0x000fe20003f2f070 */
[----:B------:R-:W-:Y:S01]  /*16b0*/  @!UP1 USHF.L.U32 UR5, UR29, 0x1f, URZ ;  /* 0x0000001f1d059899 */ /* 0x000fe200080006ff */
[----:B------:R4:W-:Y:S01]  /*16c0*/  UTCHMMA gdesc[UR46], gdesc[UR48], tmem[UR9], tmem[UR44], idesc[UR45], UP2 ;  /* 0x00ff2c302e0075ea */ /* 0x0009e20009000009 */
[----:B------:R-:W-:Y:S01]  /*16d0*/  UMOV UR52, UR6 ;  /* 0x0000000600347c82 */ /* 0x000fe20008000000 */
[----:B------:R-:W-:Y:S01]  /*16e0*/  @!UP1 ULEA UR6, UR27, UR4, 0x3 ;  /* 0x000000041b069291 */ /* 0x000fe2000f8e18ff */
[----:B------:R4:W-:Y:S01]  /*16f0*/  UTCHMMA gdesc[UR40], gdesc[UR42], tmem[UR9], tmem[UR38], idesc[UR39], UPT ;  /* 0x00ff262a280075ea */ /* 0x0009e2000b800009 */
[----:B------:R-:W-:Y:S01]  /*1700*/  UMOV UR20, UR28 ;  /* 0x0000001c00147c82 */ /* 0x000fe20008000000 */
[----:B------:R-:W-:Y:S01]  /*1710*/  UMOV UR21, 0x40004040 ;  /* 0x4000404000157882 */ /* 0x000fe20000000000 */
[----:B------:R-:W-:Y:S01]  /*1720*/  UMOV UR50, UR26 ;  /* 0x0000001a00327c82 */ /* 0x000fe20008000000 */
[----:B------:R-:W-:Y:S01]  /*1730*/  UMOV UR51, 0x40004040 ;  /* 0x4000404000337882 */ /* 0x000fe20000000000 */
[----:B-1----:R-:W-:Y:S01]  /*1740*/  IMAD.U32 R2, RZ, RZ, UR5 ;  /* 0x00000005ff027e24 */ /* 0x002fe2000f8e00ff */
[----:B------:R-:W-:Y:S01]  /*1750*/  UMOV UR53, 0x40004040 ;  /* 0x4000404000357882 */ /* 0x000fe20000000000 */
[----:B------:R-:W-:Y:S01]  /*1760*/  UMOV UR54, UR8 ;  /* 0x0000000800367c82 */ /* 0x000fe20008000000 */
[----:B------:R-:W-:Y:S01]  /*1770*/  UMOV UR55, 0x40004040 ;  /* 0x4000404000377882 */ /* 0x000fe20000000000 */
[----:B------:R4:W-:Y:S01]  /*1780*/  UTCHMMA gdesc[UR50], gdesc[UR20], tmem[UR9], tmem[UR36], idesc[UR37], UPT ;  /* 0x00ff2414320075ea */ /* 0x0009e2000b800009 */
[----:B------:R4:W-:Y:S01]  /*1790*/  UTCHMMA gdesc[UR54], gdesc[UR52], tmem[UR9], tmem[UR34], idesc[UR35], UPT ;  /* 0x00ff2234360075ea */ /* 0x0009e2000b800009 */
[----:B------:R4:W-:Y:S01]  /*17a0*/  UTCBAR.MULTICAST [UR24], URZ, UR23 ;  /* 0x000000ff180073e9 */ /* 0x0009e20008000817 */
[----:B------:R4:W5:Y:S01]  /*17b0*/  @!P0 SYNCS.PHASECHK.TRANS64.TRYWAIT P1, [UR6], R2 ;  /* 0x00000002ff0085a7 */ /* 0x0009620008021106 */
[----:B------:R-:W-:Y:S02]  /*17c0*/  UISETP.NE.AND UP1, UPT, UR25, URZ, UPT ;  /* 0x000000ff1900728c */ /* 0x000fe4000bf25270 */
[----:B------:R-:W-:Y:S07]  /*17d0*/  UPLOP3.LUT UP2, UPT, UPT, UPT, UPT, 0x80, 0x8 ;  /* 0x000000000008789c */ /* 0x000fee0003f4f070 */
[----:B------:R-:W-:Y:S05]  /*17e0*/  BRA.U UP1, `(.L_x_27) ;  /* 0xfffffffd013c7547 */ /* 0x000fea000b83ffff */
[----:B------:R-:W-:Y:S02]  /*17f0*/  UIADD3 UR7, UPT, UPT, UR7, 0x70, URZ ;  /* 0x0000007007077890 */ /* 0x000fe4000fffe0ff */
[----:B------:R-:W-:-:S04]  /*1800*/  UIADD3 UR30, UPT, UPT, UR30, 0x1, URZ ;  /* 0x000000011e1e7890 */ /* 0x000fc8000fffe0ff */
[----:B------:R-:W-:-:S03]  /*1810*/  UISETP.NE.AND UP1, UPT, UR30, 0x2, UPT ;  /* 0x000000021e00788c */ /* 0x000fc6000bf25270 */
[----:B------:R1:W-:Y:S01]  /*1820*/  UTCBAR.MULTICAST [UR7], URZ, UR19 ;  /* 0x000000ff070073e9 */ /* 0x0003e20008000813 */
[----:B------:R-:W-:Y:S02]  /*1830*/  USEL UR5, URZ, 0x1, UP1 ;  /* 0x00000001ff057887 */ /* 0x000fe40008800000 */
[----:B------:R-:W-:-:S04]  /*1840*/  USEL UR30, UR30, URZ, UP1 ;  /* 0x000000ff1e1e7287 */ /* 0x000fc80008800000 */
[----:B------:R-:W-:Y:S01]  /*1850*/  LOP3.LUT R5, R5, UR5, RZ, 0x3c, !PT ;  /* 0x0000000505057c12 */ /* 0x000fe2000f8e3cff */
[----:B------:R-:W-:Y:S07]  /*1860*/  BRA.U !UP0, `(.L_x_28) ;  /* 0xfffffff908e87547 */ /* 0x000fee000b83ffff */
[----:B------:R-:W-:-:S06]  /*1870*/  UIADD3 UR30, UPT, UPT, UR30, 0x1, URZ ;  /* 0x000000011e1e7890 */ /* 0x000fcc000fffe0ff */
[----:B------:R-:W-:Y:S02]  /*1880*/  MOV R6, UR30 ;  /* 0x0000001e00067c02 */ /* 0x000fe40008000f00 */
.L_x_23:
[----:B------:R-:W-:-:S04]  /*1890*/  ULOP3.LUT UR18, UR18, 0x1, URZ, 0xc0, !UPT ;  /* 0x0000000112127892 */ /* 0x000fc8000f8ec0ff */
[----:B------:R-:W-:-:S09]  /*18a0*/  UISETP.NE.U32.AND UP0, UPT, UR18, 0x1, UPT ;  /* 0x000000011200788c */ /* 0x000fd2000bf05070 */
[----:B------:R-:W-:Y:S05]  /*18b0*/  BRA.U !UP0, `(.L_x_22) ;  /* 0x00000001082c7547 */ /* 0x000fea000b800000 */
[----:B----4-:R-:W4:Y:S01]  /*18c0*/  S2R R2, SR_CgaCtaId ;  /* 0x0000000000027919 */ /* 0x010f220000008800 */
[----:B------:R-:W-:Y:S02]  /*18d0*/  ISETP.NE.AND P0, PT, R6, 0x2, PT ;  /* 0x000000020600780c */ /* 0x000fe40003f05270 */
[----:B------:R-:W-:Y:S02]  /*18e0*/  MOV R3, 0x400 ;  /* 0x0000040000037802 */ /* 0x000fe40000000f00 */
[----:B------:R-:W-:-:S04]  /*18f0*/  SEL R4, RZ, 0x1, P0 ;  /* 0x00000001ff047807 */ /* 0x000fc80000000000 */
[----:B------:R-:W-:-:S05]  /*1900*/  LOP3.LUT R4, R5, R4, RZ, 0x3c, !PT ;  /* 0x0000000405047212 */ /* 0x000fca00078e3cff */
[----:B------:R-:W-:Y:S01]  /*1910*/  IMAD.U32 R4, R4, -0x80000000, RZ ;  /* 0x8000000004047824 */ /* 0x000fe200078e00ff */
[----:B----4-:R-:W-:Y:S02]  /*1920*/  LEA R2, R2, R3, 0x18 ;  /* 0x0000000302027211 */ /* 0x010fe400078ec0ff */
[----:B------:R-:W-:-:S05]  /*1930*/  SEL R3, R6, RZ, P0 ;  /* 0x000000ff06037207 */ /* 0x000fca0000000000 */
[----:B------:R-:W-:-:S04]  /*1940*/  IMAD R2, R3, 0x8, R2 ;  /* 0x0000000803027824 */ /* 0x000fc800078e0202 */
[----:B------:R-:W4:Y:S02]  /*1950*/  SYNCS.PHASECHK.TRANS64.TRYWAIT P0, [R2+URZ+0x80], R4 ;  /* 0x00008004020075a7 */ /* 0x000f2400080011ff */
[----:B----4-:R-:W-:Y:S05]  /*1960*/  @!P0 BRA `(.L_x_29) ;  /* 0x00000028002c8947 */ /* 0x010fea0003800000 */
.L_x_22:
[----:B------:R-:W-:-:S13]  /*1970*/  ISETP.GT.AND P0, PT, R69, 0x3, PT ;  /* 0x000000034500780c */ /* 0x000fda0003f04270 */
[----:B-12345:R-:W-:Y:S05]  /*1980*/  @P0 EXIT ;  /* 0x000000000000094d */ /* 0x03efea0003800000 */
[----:B------:R-:W-:-:S13]  /*1990*/  ISETP.NE.AND P0, PT, R69, RZ, PT ;  /* 0x000000ff4500720c */ /* 0x000fda0003f05270 */
[----:B------:R-:W-:Y:S05]  /*19a0*/  @P0 BRA `(.L_x_30) ;  /* 0x0000000000b80947 */ /* 0x000fea0003800000 */
[----:B------:R-:W1:Y:S01]  /*19b0*/  S2UR UR6, SR_CgaCtaId ;  /* 0x00000000000679c3 */ /* 0x000e620000008800 */
[----:B------:R-:W-:Y:S01]  /*19c0*/  NOP ;  /* 0x0000000000007918 */ /* 0x000fe20000000000 */
[----:B------:R-:W-:Y:S01]  /*19d0*/  UMOV UR4, 0x40 ;  /* 0x0000004000047882 */ /* 0x000fe20000000000 */
[----:B------:R-:W-:Y:S01]  /*19e0*/  UMOV UR5, 0x400 ;  /* 0x0000040000057882 */ /* 0x000fe20000000000 */
[----:B-1----:R-:W-:Y:S02]  /*19f0*/  ULEA UR4, UR6, UR4, 0x18 ;  /* 0x0000000406047291 */ /* 0x002fe4000f8ec0ff */
[----:B------:R-:W-:-:S07]  /*1a00*/  ULEA UR5, UR6, UR5, 0x18 ;  /* 0x0000000506057291 */ /* 0x000fce000f8ec0ff */
[----:B------:R-:W1:Y:S02]  /*1a10*/  LDS.U8 R2, [UR4] ;  /* 0x00000004ff027984 */ /* 0x000e640008000000 */
[----:B-1----:R-:W-:-:S13]  /*1a20*/  ISETP.NE.AND P0, PT, R2, RZ, PT ;  /* 0x000000ff0200720c */ /* 0x002fda0003f05270 */
[----:B------:R-:W-:Y:S05]  /*1a30*/  @P0 BRA `(.L_x_31) ;  /* 0x00000000007c0947 */ /* 0x000fea0003800000 */
[----:B------:R-:W-:-:S13]  /*1a40*/  ELECT P0, URZ, PT ;  /* 0x0000000000ff782f */ /* 0x000fda0003800000 */
[----:B------:R-:W-:Y:S05]  /*1a50*/  @!P0 BRA `(.L_x_32) ;  /* 0x0000000000848947 */ /* 0x000fea0003800000 */
[----:B------:R-:W-:Y:S01]  /*1a60*/  UMOV UR4, 0x4 ;  /* 0x0000000400047882 */ /* 0x000fe20000000000 */
[----:B------:R-:W-:-:S04]  /*1a70*/  IMAD.MOV.U32 R3, RZ, RZ, 0xf ;  /* 0x0000000fff037424 */ /* 0x000fc800078e00ff */
[----:B------:R-:W-:Y:S04]  /*1a80*/  DEPBAR.LE SB1, 0x36 ;  /* 0x00009d800000791a */ /* 0x000fe80000000000 */
[----:B------:R-:W1:Y:S02]  /*1a90*/  UTCATOMSWS.FIND_AND_SET.ALIGN UP0, UR4, UR4 ;  /* 0x00000004000475e3 */ /* 0x000e640008000800 */
[----:B-1----:R-:W-:Y:S01]  /*1aa0*/  PLOP3.LUT P0, PT, PT, PT, UP0, 0x80, 0x8 ;  /* 0x000000000008781c */ /* 0x002fe20003f0f008 */
[----:B------:R-:W-:-:S03]  /*1ab0*/  IMAD.U32 R4, RZ, RZ, UR4 ;  /* 0x00000004ff047e24 */ /* 0x000fc6000f8e00ff */
[----:B------:R-:W-:-:S04]  /*1ac0*/  SEL R2, RZ, 0xffffffff, !P0 ;  /* 0xffffffffff027807 */ /* 0x000fc80004000000 */
[----:B------:R-:W-:Y:S01]  /*1ad0*/  ISETP.NE.AND P0, PT, R2, RZ, PT ;  /* 0x000000ff0200720c */ /* 0x000fe20003f05270 */
[----:B------:R-:W-:-:S12]  /*1ae0*/  IMAD.MOV.U32 R2, RZ, RZ, 0x1 ;  /* 0x00000001ff027424 */ /* 0x000fd800078e00ff */
[----:B------:R-:W-:Y:S05]  /*1af0*/  @P0 BRA `(.L_x_33) ;  /* 0x0000000000240947 */ /* 0x000fea0003800000 */
.L_x_34:
[----:B------:R-:W-:Y:S05]  /*1b00*/  NANOSLEEP 0x64 ;  /* 0x000000640000795d */ /* 0x000fea0003800000 */
[----:B------:R-:W-:-:S05]  /*1b10*/  UMOV UR4, 0x4 ;  /* 0x0000000400047882 */ /* 0x000fca0000000000 */
[----:B------:R-:W-:Y:S04]  /*1b20*/  DEPBAR.LE SB1, 0x36 ;  /* 0x00009d800000791a */ /* 0x000fe80000000000 */
[----:B------:R-:W1:Y:S02]  /*1b30*/  UTCATOMSWS.FIND_AND_SET.ALIGN UP0, UR4, UR4 ;  /* 0x00000004000475e3 */ /* 0x000e640008000800 */
[----:B-1----:R-:W-:-:S04]  /*1b40*/  PLOP3.LUT P0, PT, PT, PT, UP0, 0x80, 0x8 ;  /* 0x000000000008781c */ /* 0x002fc80003f0f008 */
[----:B------:R-:W-:-:S04]  /*1b50*/  SEL R4, RZ, 0xffffffff, !P0 ;  /* 0xffffffffff047807 */ /* 0x000fc80004000000 */
[----:B------:R-:W-:Y:S01]  /*1b60*/  ISETP.NE.AND P0, PT, R4, RZ, PT ;  /* 0x000000ff0400720c */ /* 0x000fe20003f05270 */
[----:B------:R-:W-:-:S12]  /*1b70*/  IMAD.U32 R4, RZ, RZ, UR4 ;  /* 0x00000004ff047e24 */ /* 0x000fd8000f8e00ff */
[----:B------:R-:W-:Y:S05]  /*1b80*/  @!P0 BRA `(.L_x_34) ;  /* 0xfffffffc00dc8947 */ /* 0x000fea000383ffff */
.L_x_33:
[C---:B------:R-:W-:Y:S01]  /*1b90*/  VIADD R5, R4.reuse, 0x10 ;  /* 0x0000001004057836 */ /* 0x040fe20000000000 */
[----:B------:R-:W-:Y:S01]  /*1ba0*/  UMOV UR4, 0x50 ;  /* 0x0000005000047882 */ /* 0x000fe20000000000 */
[----:B------:R-:W-:Y:S01]  /*1bb0*/  SHF.L.U32 R3, R3, R4, RZ ;  /* 0x0000000403037219 */ /* 0x000fe200000006ff */
[----:B------:R-:W-:Y:S01]  /*1bc0*/  ULEA UR4, UR6, UR4, 0x18 ;  /* 0x0000000406047291 */ /* 0x000fe2000f8ec0ff */
[----:B------:R-:W-:Y:S01]  /*1bd0*/  IMAD.SHL.U32 R4, R4, 0x20, RZ ;  /* 0x0000002004047824 */ /* 0x000fe200078e00ff */
[----:B------:R-:W-:-:S04]  /*1be0*/  SHF.L.U32 R2, R2, R5, RZ ;  /* 0x0000000502027219 */ /* 0x000fc800000006ff */
[----:B------:R-:W-:-:S05]  /*1bf0*/  LOP3.LUT R2, R2, R3, RZ, 0xfc, !PT ;  /* 0x0000000302027212 */ /* 0x000fca00078efcff */
[----:B------:R1:W-:Y:S04]  /*1c00*/  ATOMS.OR RZ, [UR4], R2 ;  /* 0x00000002ffff798c */ /* 0x0003e8000b000004 */
[----:B------:R1:W-:Y:S01]  /*1c10*/  STS [UR5+0x98], R4 ;  /* 0x00009804ff007988 */ /* 0x0003e20008000805 */
[----:B------:R-:W-:Y:S05]  /*1c20*/  BRA `(.L_x_32) ;  /* 0x0000000000107947 */ /* 0x000fea0003800000 */
.L_x_31:
[----:B------:R-:W-:-:S05]  /*1c30*/  MOV R2, 0xffffffff ;  /* 0xffffffff00027802 */ /* 0x000fca0000000f00 */
[----:B------:R1:W-:Y:S02]  /*1c40*/  STS [UR5+0x98], R2 ;  /* 0x00009802ff007988 */ /* 0x0003e40008000805 */
[----:B-1----:R-:W-:Y:S02]  /*1c50*/  MOV R2, 0x1c70 ;  /* 0x00001c7000027802 */ /* 0x002fe40000000f00 */
[----:B------:R-:W-:Y:S05]  /*1c60*/  CALL.REL.NOINC `($__internal_1_$__cuda_sm10x_tcgen05_guardrail_trap_phase_invalid_during_alloc) ;  /* 0x0000002400a87944 */ /* 0x000fea0003c00000 */
.L_x_32:
[----:B------:R-:W-:Y:S05]  /*1c70*/  WARPSYNC.ALL ;  /* 0x0000000000007948 */ /* 0x000fea0003800000 */
[----:B------:R-:W-:Y:S01]  /*1c80*/  NOP ;  /* 0x0000000000007918 */ /* 0x000fe20000000000 */
.L_x_30:
[----:B------:R-:W2:Y:S08]  /*1c90*/  S2UR UR26, SR_CgaCtaId ;  /* 0x00000000001a79c3 */ /* 0x000eb00000008800 */
[----:B------:R-:W-:Y:S01]  /*1ca0*/  BAR.SYNC.DEFER_BLOCKING 0x2, 0xa0 ;  /* 0x0082800000007b1d */ /* 0x000fe20000010000 */
[C---:B-1----:R-:W-:Y:S02]  /*1cb0*/  IMAD.SHL.U32 R2, R0.reuse, 0x80, RZ ;  /* 0x0000008000027824 */ /* 0x042fe400078e00ff */
[----:B------:R-:W-:-:S03]  /*1cc0*/  IMAD.SHL.U32 R3, R0, 0x40, RZ ;  /* 0x0000004000037824 */ /* 0x000fc600078e00ff */
[----:B------:R-:W-:Y:S02]  /*1cd0*/  UMOV UR4, 0x400 ;  /* 0x0000040000047882 */ /* 0x000fe40000000000 */
[----:B------:R-:W1:Y:S01]  /*1ce0*/  S2UR UR30, SR_CTAID.Z ;  /* 0x00000000001e79c3 */ /* 0x000e620000002700 */
[----:B------:R-:W-:-:S04]  /*1cf0*/  LOP3.LUT R2, R2, 0x780, RZ, 0xc0, !PT ;  /* 0x0000078002027812 */ /* 0x000fc800078ec0ff */
[----:B------:R-:W-:-:S04]  /*1d00*/  LOP3.LUT R3, R2, 0x3800, R3, 0xf8, !PT ;  /* 0x0000380002037812 */ /* 0x000fc800078ef803 */
[----:B------:R-:W-:Y:S01]  /*1d10*/  LOP3.LUT R3, R3, 0x10, R0, 0xf8, !PT ;  /* 0x0000001003037812 */ /* 0x000fe200078ef800 */
[----:B--2---:R-:W-:Y:S02]  /*1d20*/  ULEA UR26, UR26, UR4, 0x18 ;  /* 0x000000041a1a7291 */ /* 0x004fe4000f8ec0ff */
[----:B-1----:R-:W-:-:S07]  /*1d30*/  UISETP.GT.U32.AND UP0, UPT, UR30, 0x1ff, UPT ;  /* 0x000001ff1e00788c */ /* 0x002fce000bf04070 */
[----:B------:R-:W1:Y:S02]  /*1d40*/  LDS R67, [UR26+0x98] ;  /* 0x0000981aff437984 */ /* 0x000e640008000800 */
[----:B------:R-:W-:Y:S05]  /*1d50*/  BRA.U UP0, `(.L_x_35) ;  /* 0x0000001d00dc7547 */ /* 0x000fea000b800000 */
[----:B------:R-:W2:Y:S01]  /*1d60*/  LDCU.64 UR6, c[0x0][0x5c0] ;  /* 0x0000b800ff0677ac */ /* 0x000ea20008000a00 */
[----:B------:R-:W-:Y:S01]  /*1d70*/  VIADD R3, R3, UR26 ;  /* 0x0000001a03037c36 */ /* 0x000fe20008000000 */
[----:B------:R-:W3:Y:S01]  /*1d80*/  S2UR UR23, SR_CTAID.X ;  /* 0x00000000001779c3 */ /* 0x000ee20000002500 */
[----:B------:R-:W-:Y:S01]  /*1d90*/  IMAD.U32 R4, R0, 0x10000, RZ ;  /* 0x0001000000047824 */ /* 0x000fe200078e00ff */
[----:B------:R-:W4:Y:S01]  /*1da0*/  LDCU UR8, c[0x0][0x5d0] ;  /* 0x0000ba00ff0877ac */ /* 0x000f220008000800 */
[C---:B------:R-:W-:Y:S02]  /*1db0*/  VIADD R5, R3.reuse, 0x8460 ;  /* 0x0000846003057836 */ /* 0x040fe40000000000 */
[C---:B------:R-:W-:Y:S01]  /*1dc0*/  VIADD R2, R3.reuse, 0x460 ;  /* 0x0000046003027836 */ /* 0x040fe20000000000 */
[----:B------:R-:W5:Y:S01]  /*1dd0*/  LDCU UR10, c[0x0][0x374] ;  /* 0x00006e80ff0a77ac */ /* 0x000f620008000800 */
[C---:B------:R-:W-:Y:S01]  /*1de0*/  VIADD R9, R3.reuse, 0x8440 ;  /* 0x0000844003097836 */ /* 0x040fe20000000000 */
[----:B------:R-:W-:Y:S01]  /*1df0*/  SHF.R.U32.HI R72, RZ, 0x3, R5 ;  /* 0x00000003ff487819 */ /* 0x000fe20000011605 */
[----:B------:R-:W-:Y:S01]  /*1e00*/  VIADD R7, R3, 0x8420 ;  /* 0x0000842003077836 */ /* 0x000fe20000000000 */
[----:B------:R-:W1:Y:S01]  /*1e10*/  LDCU.64 UR28, c[0x0][0x348] ;  /* 0x00006900ff1c77ac */ /* 0x000e620008000a00 */
[----:B------:R-:W-:Y:S01]  /*1e20*/  SHF.R.U32.HI R65, RZ, 0x3, R2 ;  /* 0x00000003ff417819 */ /* 0x000fe20000011602 */
[----:B------:R-:W-:Y:S01]  /*1e30*/  IMAD.MOV.U32 R60, RZ, RZ, RZ ;  /* 0x000000ffff3c7224 */ /* 0x000fe200078e00ff */
[----:B------:R-:W-:Y:S01]  /*1e40*/  LOP3.LUT R72, R5, 0x70, R72, 0x78, !PT ;  /* 0x0000007005487812 */ /* 0x000fe200078e7848 */
[C---:B------:R-:W-:Y:S01]  /*1e50*/  VIADD R5, R3.reuse, 0x8400 ;  /* 0x0000840003057836 */ /* 0x040fe20000000000 */
[----:B------:R-:W3:Y:S01]  /*1e60*/  LDCU UR22, c[0x0][0x5cc] ;  /* 0x0000b980ff1677ac */ /* 0x000ee20008000800 */
[----:B------:R-:W-:Y:S01]  /*1e70*/  LOP3.LUT R65, R2, 0x70, R65, 0x78, !PT ;  /* 0x0000007002417812 */ /* 0x000fe200078e7841 */
[----:B------:R-:W-:Y:S01]  /*1e80*/  VIADD R2, R3, 0x420 ;  /* 0x0000042003027836 */ /* 0x000fe20000000000 */
[----:B------:R-:W-:Y:S01]  /*1e90*/  LOP3.LUT R4, R4, 0xe00000, RZ, 0xc0, !PT ;  /* 0x00e0000004047812 */ /* 0x000fe200078ec0ff */
[----:B--2---:R-:W-:Y:S01]  /*1ea0*/  UIMAD.WIDE.U32 UR4, UR30, UR7, URZ ;  /* 0x000000071e0472a5 */ /* 0x004fe2000f8e00ff */
[----:B------:R-:W-:Y:S01]  /*1eb0*/  SHF.R.U32.HI R66, RZ, 0x3, R5 ;  /* 0x00000003ff427819 */ /* 0x000fe20000011605 */
[----:B------:R-:W-:Y:S01]  /*1ec0*/  IMAD.MOV.U32 R0, RZ, RZ, 0x1 ;  /* 0x00000001ff007424 */ /* 0x000fe200078e00ff */
[----:B------:R-:W-:Y:S01]  /*1ed0*/  SHF.R.U32.HI R63, RZ, 0x3, R2 ;  /* 0x00000003ff3f7819 */ /* 0x000fe20000011602 */
[----:B------:R-:W-:Y:S01]  /*1ee0*/  UIADD3 UR4, UPT, UPT, UR30, -UR5, URZ ;  /* 0x800000051e047290 */ /* 0x000fe2000fffe0ff */
[----:B------:R-:W-:Y:S01]  /*1ef0*/  LOP3.LUT R66, R5, 0x70, R66, 0x78, !PT ;  /* 0x0000007005427812 */ /* 0x000fe200078e7842 */
[C---:B------:R-:W-:Y:S01]  /*1f00*/  VIADD R5, R3.reuse, 0x440 ;  /* 0x0000044003057836 */ /* 0x040fe20000000000 */
[----:B------:R-:W-:Y:S01]  /*1f10*/  SHF.R.U32.HI R70, RZ, 0x3, R9 ;  /* 0x00000003ff467819 */ /* 0x000fe20000011609 */
[----:B------:R-:W-:Y:S01]  /*1f20*/  USHF.R.U32.HI UR4, URZ, UR17, UR4 ;  /* 0x00000011ff047299 */ /* 0x000fe20008011604 */
[----:B------:R-:W-:Y:S01]  /*1f30*/  VIADD R3, R3, 0x400 ;  /* 0x0000040003037836 */ /* 0x000fe20000000000 */
[----:B-1----:R-:W-:Y:S01]  /*1f40*/  UIADD3 UR34, UP1, UPT, UR28, 0x140, URZ ;  /* 0x000001401c227890 */ /* 0x002fe2000ff3e0ff */
[----:B------:R-:W-:Y:S01]  /*1f50*/  SHF.R.U32.HI R68, RZ, 0x3, R7 ;  /* 0x00000003ff447819 */ /* 0x000fe20000011607 */
[----:B------:R-:W-:Y:S01]  /*1f60*/  UIADD3 UR4, UPT, UPT, UR5, UR4, URZ ;  /* 0x0000000405047290 */ /* 0x000fe2000fffe0ff */
[----:B------:R-:W-:Y:S01]  /*1f70*/  SHF.R.U32.HI R64, RZ, 0x3, R5 ;  /* 0x00000003ff407819 */ /* 0x000fe20000011605 */
[----:B------:R-:W-:Y:S01]  /*1f80*/  UIADD3 UR32, UP0, UPT, UR28, 0x1c0, URZ ;  /* 0x000001c01c207890 */ /* 0x000fe2000ff1e0ff */
[----:B------:R-:W-:Y:S01]  /*1f90*/  SHF.R.U32.HI R62, RZ, 0x3, R3 ;  /* 0x00000003ff3e7819 */ /* 0x000fe20000011603 */
[----:B------:R-:W-:Y:S01]  /*1fa0*/  USHF.R.U32.HI UR4, URZ, UR16, UR4 ;  /* 0x00000010ff047299 */ /* 0x000fe20008011604 */
[----:B------:R-:W-:Y:S01]  /*1fb0*/  LOP3.LUT R63, R2, 0x70, R63, 0x78, !PT ;  /* 0x00000070023f7812 */ /* 0x000fe200078e783f */
[----:B------:R-:W-:Y:S01]  /*1fc0*/  UIADD3.X UR35, UPT, UPT, URZ, UR29, URZ, UP1, !UPT ;  /* 0x0000001dff237290 */ /* 0x000fe20008ffe4ff */
[----:B------:R-:W-:Y:S01]  /*1fd0*/  LOP3.LUT R70, R9, 0x70, R70, 0x78, !PT ;  /* 0x0000007009467812 */ /* 0x000fe200078e7846 */
[----:B------:R-:W-:Y:S01]  /*1fe0*/  UIADD3 UR4, UPT, UPT, -UR4, URZ, URZ ;  /* 0x000000ff04047290 */ /* 0x000fe2000fffe1ff */
[----:B------:R-:W-:Y:S01]  /*1ff0*/  LOP3.LUT R68, R7, 0x70, R68, 0x78, !PT ;  /* 0x0000007007447812 */ /* 0x000fe200078e7844 */
[----:B------:R-:W-:Y:S01]  /*2000*/  UIADD3.X UR33, UPT, UPT, URZ, UR29, URZ, UP0, !UPT ;  /* 0x0000001dff217290 */ /* 0x000fe200087fe4ff */
[----:B------:R-:W-:Y:S01]  /*2010*/  LOP3.LUT R64, R5, 0x70, R64, 0x78, !PT ;  /* 0x0000007005407812 */ /* 0x000fe200078e7840 */
[----:B------:R-:W-:Y:S01]  /*2020*/  UIMAD UR6, UR6, UR4, UR30 ;  /* 0x00000004060672a4 */ /* 0x000fe2000f8e021e */
[----:B------:R-:W-:Y:S01]  /*2030*/  LOP3.LUT R62, R3, 0x70, R62, 0x78, !PT ;  /* 0x00000070033e7812 */ /* 0x000fe200078e783e */
[----:B---3--:R-:W-:Y:S01]  /*2040*/  USHF.L.U32 UR23, UR23, 0x6, URZ ;  /* 0x0000000617177899 */ /* 0x008fe200080006ff */
[----:B------:R-:W-:Y:S01]  /*2050*/  IMAD.MOV.U32 R2, RZ, RZ, RZ ;  /* 0x000000ffff027224 */ /* 0x000fe200078e00ff */
[----:B----4-:R-:W-:Y:S01]  /*2060*/  UIMAD.WIDE.U32 UR8, UR6, UR8, URZ ;  /* 0x00000008060872a5 */ /* 0x010fe2000f8e00ff */
[----:B------:R-:W-:Y:S01]  /*2070*/  IMAD.IADD R61, R67, 0x1, R4 ;  /* 0x00000001433d7824 */ /* 0x000fe200078e0204 */
[----:B------:R-:W1:Y:S01]  /*2080*/  LDCU UR11, c[0x0][0x5d0] ;  /* 0x0000ba00ff0b77ac */ /* 0x000e620008000800 */
[----:B------:R-:W2:Y:S01]  /*2090*/  LDCU.64 UR4, c[0x0][0x5d8] ;  /* 0x0000bb00ff0477ac */ /* 0x000ea20008000a00 */
[----:B------:R-:W-:Y:S01]  /*20a0*/  UIADD3 UR7, UPT, UPT, UR6, -UR9, URZ ;  /* 0x8000000906077290 */ /* 0x000fe2000fffe0ff */
[----:B------:R-:W3:Y:S03]  /*20b0*/  LDCU UR27, c[0x0][0x5e4] ;  /* 0x0000bc80ff1b77ac */ /* 0x000ee60008000800 */
[----:B------:R-:W-:Y:S01]  /*20c0*/  USHF.R.U32.HI UR7, URZ, UR15, UR7 ;  /* 0x0000000fff077299 */ /* 0x000fe20008011607 */
[----:B------:R-:W4:Y:S03]  /*20d0*/  LDCU.64 UR24, c[0x0][0x5c0] ;  /* 0x0000b800ff1877ac */ /* 0x000f260008000a00 */
[----:B------:R-:W-:Y:S01]  /*20e0*/  UIADD3 UR7, UPT, UPT, UR9, UR7, URZ ;  /* 0x0000000709077290 */ /* 0x000fe2000fffe0ff */
[----:B------:R-:W1:Y:S03]  /*20f0*/  LDCU.64 UR18, c[0x0][0x5d8] ;  /* 0x0000bb00ff1277ac */ /* 0x000e660008000a00 */
[----:B------:R-:W-:-:S02]  /*2100*/  USHF.R.U32.HI UR20, URZ, UR12, UR7 ;  /* 0x0000000cff147299 */ /* 0x000fc40008011607 */
[----:B------:R-:W-:Y:S02]  /*2110*/  ULOP3.LUT UR23, UR23, 0xc0, URZ, 0xc0, !UPT ;  /* 0x000000c017177892 */ /* 0x000fe4000f8ec0ff */
[----:B--2---:R-:W-:Y:S01]  /*2120*/  UIMAD.WIDE.U32 UR8, UR20, UR5, URZ ;  /* 0x00000005140872a5 */ /* 0x004fe2000f8e00ff */
[----:B------:R-:W-:-:S06]  /*2130*/  UMOV UR28, URZ ;  /* 0x000000ff001c7c82 */ /* 0x000fcc0008000000 */
[----:B------:R-:W-:Y:S02]  /*2140*/  UMOV UR7, UR9 ;  /* 0x0000000900077c82 */ /* 0x000fe40008000000 */
[----:B------:R-:W-:Y:S02]  /*2150*/  UIADD3 UR5, UPT, UPT, UR20, -UR7, URZ ;  /* 0x8000000714057290 */ /* 0x000fe4000fffe0ff */
[----:B------:R-:W5:Y:S01]  /*2160*/  LDCU UR9, c[0x0][0x370] ;  /* 0x00006e00ff0977ac */ /* 0x000f620008000800 */
[----:B------:R-:W2:Y:S01]  /*2170*/  LDCU UR8, c[0x0][0x378] ;  /* 0x00006f00ff0877ac */ /* 0x000ea20008000800 */
[----:B------:R-:W-:-:S04]  /*2180*/  USHF.R.U32.HI UR5, URZ, UR14, UR5 ;  /* 0x0000000eff057299 */ /* 0x000fc80008011605 */
[----:B------:R-:W-:Y:S01]  /*2190*/  UIADD3 UR5, UPT, UPT, UR7, UR5, URZ ;  /* 0x0000000507057290 */ /* 0x000fe2000fffe0ff */
[----:B------:R-:W1:Y:S03]  /*21a0*/  LDCU UR7, c[0x0][0x5cc] ;  /* 0x0000b980ff0777ac */ /* 0x000e660008000800 */
[----:B------:R-:W-:Y:S02]  /*21b0*/  USHF.R.U32.HI UR5, URZ, UR13, UR5 ;  /* 0x0000000dff057299 */ /* 0x000fe40008011605 */
[----:B-----5:R-:W-:Y:S02]  /*21c0*/  UIMAD UR9, UR10, UR9, URZ ;  /* 0x000000090a0972a4 */ /* 0x020fe4000f8e02ff */
[----:B------:R-:W-:Y:S02]  /*21d0*/  UIADD3 UR5, UPT, UPT, -UR5, URZ, URZ ;  /* 0x000000ff05057290 */ /* 0x000fe4000fffe1ff */
[----:B--2---:R-:W-:-:S02]  /*21e0*/  UIMAD UR8, UR9, UR8, URZ ;  /* 0x00000008090872a4 */ /* 0x004fc4000f8e02ff */
[----:B------:R-:W-:Y:S02]  /*21f0*/  UIMAD UR5, UR4, UR5, UR20 ;  /* 0x00000005040572a4 */ /* 0x000fe4000f8e0214 */
[----:B------:R-:W-:Y:S02]  /*2200*/  USHF.R.S32.HI UR29, URZ, 0x1f, UR8 ;  /* 0x0000001fff1d7899 */ /* 0x000fe40008011408 */
[----:B------:R-:W-:Y:S02]  /*2210*/  UIADD3 UR20, UPT, UPT, -UR20, URZ, URZ ;  /* 0x000000ff14147290 */ /* 0x000fe4000fffe1ff */
[----:B------:R-:W-:Y:S02]  /*2220*/  UIADD3 UR4, UPT, UPT, UR26, 0x8400, URZ ;  /* 0x000084001a047890 */ /* 0x000fe4000fffe0ff */
[----:B------:R-:W-:Y:S02]  /*2230*/  ULEA.HI UR29, UR29, UR8, URZ, 0x2 ;  /* 0x000000081d1d7291 */ /* 0x000fe4000f8f10ff */
[----:B-1-34-:R-:W-:-:S12]  /*2240*/  UIMAD UR22, UR22, UR20, UR6 ;  /* 0x00000014161672a4 */ /* 0x01afd8000f8e0206 */
.L_x_38:
[----:B------:R-:W-:Y:S01]  /*2250*/  LEA R3, R2, UR26, 0x3 ;  /* 0x0000001a02037c11 */ /* 0x000fe2000f8e18ff */
[----:B-1----:R-:W-:Y:S02]  /*2260*/  IMAD.U32 R6, R60, -0x80000000, RZ ;  /* 0x800000003c067824 */ /* 0x002fe400078e00ff */
[----:B------:R-:W-:Y:S02]  /*2270*/  IMAD R4, R2, 0x100000, R61 ;  /* 0x0010000002047824 */ /* 0x000fe400078e023d */
[----:B------:R-:W1:Y:S03]  /*2280*/  SYNCS.PHASECHK.TRANS64.TRYWAIT P0, [R3+URZ+0x70], R6 ;  /* 0x00007006030075a7 */ /* 0x000e6600080011ff */
[----:B------:R-:W-:Y:S01]  /*2290*/  R2UR UR6, R4 ;  /* 0x00000000040672ca */ /* 0x000fe200000e0000 */
[----:B-1----:R-:W-:-:S14]  /*22a0*/  @!P0 BRA `(.L_x_36) ;  /* 0x0000001c00f48947 */ /* 0x002fdc0003800000 */
.L_x_52:
[----:B------:R-:W2:Y:S01]  /*22b0*/  LDTM.16dp256bit.x8 R16, tmem[UR6+0x40] ;  /* 0x00004006001079ee */ /* 0x000ea200081a0000 */
[----:B------:R-:W-:Y:S01]  /*22c0*/  UIADD3 UR9, UPT, UPT, UR28, UR28, URZ ;  /* 0x0000001c1c097290 */ /* 0x000fe2000fffe0ff */
[----:B------:R-:W-:Y:S02]  /*22d0*/  R2UR UR6, R4 ;  /* 0x00000000040672ca */ /* 0x000fe400000e0000 */
[----:B------:R-:W-:Y:S01]  /*22e0*/  MOV R87, RZ ;  /* 0x000000ff00577202 */ /* 0x000fe20000000f00 */
[----:B------:R-:W-:Y:S01]  /*22f0*/  USHF.R.S32.HI UR8, URZ, 0x1f, UR9 ;  /* 0x0000001fff087899 */ /* 0x000fe20008011409 */
[----:B------:R-:W-:-:S03]  /*2300*/  ISETP.NE.AND P0, PT, R69, RZ, PT ;  /* 0x000000ff4500720c */ /* 0x000fc60003f05270 */
[----:B------:R-:W-:-:S04]  /*2310*/  ULEA.HI UR20, UR8, UR9, URZ, 0x2 ;  /* 0x0000000908147291 */ /* 0x000fc8000f8f10ff */
[----:B------:R-:W-:-:S04]  /*2320*/  ULOP3.LUT UR20, UR20, 0xfffffffc, URZ, 0xc0, !UPT ;  /* 0xfffffffc14147892 */ /* 0x000fc8000f8ec0ff */
[----:B------:R-:W-:Y:S02]  /*2330*/  UIADD3 UR20, UPT, UPT, UR9, -UR20, URZ ;  /* 0x8000001409147290 */ /* 0x000fe4000fffe0ff */
[----:B------:R-:W-:-:S04]  /*2340*/  ULOP3.LUT UR9, UR9, 0x1, URZ, 0xfc, !UPT ;  /* 0x0000000109097892 */ /* 0x000fc8000f8efcff */
[----:B------:R-:W-:Y:S01]  /*2350*/  MOV R85, UR20 ;  /* 0x0000001400557c02 */ /* 0x000fe20008000f00 */
[----:B--2---:R-:W-:Y:S01]  /*2360*/  FMUL R33, R33, UR27 ;  /* 0x0000001b21217c20 */ /* 0x004fe20008400000 */
[----:B------:R-:W-:Y:S01]  /*2370*/  FMUL R35, R35, UR27 ;  /* 0x0000001b23237c20 */ /* 0x000fe20008400000 */
[----:B------:R-:W-:Y:S01]  /*2380*/  FMUL R37, R37, UR27 ;  /* 0x0000001b25257c20 */ /* 0x000fe20008400000 */
[----:B------:R-:W-:Y:S01]  /*2390*/  FMUL R36, R36, UR27 ;  /* 0x0000001b24247c20 */ /* 0x000fe20008400000 */
[----:B------:R-:W-:Y:S01]  /*23a0*/  FMUL R34, R34, UR27 ;  /* 0x0000001b22227c20 */ /* 0x000fe20008400000 */
[----:B------:R-:W-:Y:S01]  /*23b0*/  FMUL R21, R21, UR27 ;  /* 0x0000001b15157c20 */ /* 0x000fe20008400000 */
[----:B------:R-:W-:Y:S01]  /*23c0*/  FMUL R23, R23, UR27 ;  /* 0x0000001b17177c20 */ /* 0x000fe20008400000 */
[----:B------:R-:W-:Y:S01]  /*23d0*/  FMUL R22, R22, UR27 ;  /* 0x0000001b16167c20 */ /* 0x000fe20008400000 */
[----:B------:R-:W-:Y:S01]  /*23e0*/  FMUL R10, R33, -1.4426950216293334961 ;  /* 0xbfb8aa3b210a7820 */ /* 0x000fe20000400000 */
[----:B------:R-:W-:Y:S01]  /*23f0*/  FMUL R32, R32, UR27 ;  /* 0x0000001b20207c20 */ /* 0x000fe20008400000 */
[----:B-1----:R-:W-:Y:S01]  /*2400*/  FMUL R7, R35, -1.4426950216293334961 ;  /* 0xbfb8aa3b23077820 */ /* 0x002fe20000400000 */
[----:B------:R-:W-:Y:S01]  /*2410*/  FMUL R25, R25, UR27 ;  /* 0x0000001b19197c20 */ /* 0x000fe20008400000 */
        /* <DEDUP_REMOVED lines=32> */
[----:B------:R-:W1:Y:S01]  /*2620*/  MUFU.EX2 R10, R10 ;  /* 0x0000000a000a7308 */ /* 0x000e620000000800 */
[----:B------:R-:W-:Y:S01]  /*2630*/  LEA R86, R85, R63, 0xd ;  /* 0x0000003f55567211 */ /* 0x000fe200078e68ff */
[----:B------:R-:W-:Y:S01]  /*2640*/  FMUL R39, R39, UR27 ;  /* 0x0000001b27277c20 */ /* 0x000fe20008400000 */
[----:B------:R-:W-:Y:S01]  /*2650*/  FMUL R40, R40, UR27 ;  /* 0x0000001b28287c20 */ /* 0x000fe20008400000 */
[----:B------:R-:W-:Y:S01]  /*2660*/  FMUL R38, R38, UR27 ;  /* 0x0000001b26267c20 */ /* 0x000fe20008400000 */
[----:B------:R-:W-:Y:S01]  /*2670*/  MOV R86, R86 ;  /* 0x0000005600567202 */ /* 0x000fe20000000f00 */
[----:B------:R-:W-:Y:S01]  /*2680*/  FMUL R41, R41, UR27 ;  /* 0x0000001b29297c20 */ /* 0x000fe20008400000 */
[----:B------:R-:W-:Y:S01]  /*2690*/  FMUL R42, R42, UR27 ;  /* 0x0000001b2a2a7c20 */ /* 0x000fe20008400000 */
[----:B------:R-:W2:Y:S01]  /*26a0*/  MUFU.EX2 R7, R7 ;  /* 0x0000000700077308 */ /* 0x000ea20000000800 */
[----:B------:R-:W-:Y:S01]  /*26b0*/  FMUL R46, R46, UR27 ;  /* 0x0000001b2e2e7c20 */ /* 0x000fe20008400000 */
[----:B------:R-:W-:-:S04]  /*26c0*/  ULEA.HI UR8, UR8, UR9, URZ, 0x2 ;  /* 0x0000000908087291 */ /* 0x000fc8000f8f10ff */
[----:B------:R-:W-:Y:S02]  /*26d0*/  ULOP3.LUT UR8, UR8, 0xfffffffc, URZ, 0xc0, !UPT ;  /* 0xfffffffc08087892 */ /* 0x000fe4000f8ec0ff */
[----:B------:R-:W3:Y:S01]  /*26e0*/  MUFU.EX2 R8, R8 ;  /* 0x0000000800087308 */ /* 0x000ee20000000800 */
[----:B-1----:R-:W-:Y:S01]  /*26f0*/  FADD R94, R10, 1 ;  /* 0x3f8000000a5e7421 */ /* 0x002fe20000000000 */
[----:B------:R-:W-:-:S06]  /*2700*/  UIADD3 UR8, UPT, UPT, UR9, -UR8, URZ ;  /* 0x8000000809087290 */ /* 0x000fcc000fffe0ff */
[----:B------:R-:W1:Y:S01]  /*2710*/  MUFU.EX2 R51, R51 ;  /* 0x0000003300337308 */ /* 0x000e620000000800 */
[----:B--2---:R-:W-:-:S07]  /*2720*/  FADD R10, R7, 1 ;  /* 0x3f800000070a7421 */ /* 0x004fce0000000000 */
[----:B------:R-:W2:Y:S01]  /*2730*/  MUFU.EX2 R11, R11 ;  /* 0x0000000b000b7308 */ /* 0x000ea20000000800 */
[----:B---3--:R-:W-:-:S07]  /*2740*/  FADD R8, R8, 1 ;  /* 0x3f80000008087421 */ /* 0x008fce0000000000 */
[----:B------:R-:W3:Y:S01]  /*2750*/  MUFU.EX2 R6, R6 ;  /* 0x0000000600067308 */ /* 0x000ee20000000800 */
[----:B-1----:R-:W-:Y:S01]  /*2760*/  FADD R7, R51, 1 ;  /* 0x3f80000033077421 */ /* 0x002fe20000000000 */
[----:B------:R-:W-:-:S06]  /*2770*/  F2FP.BF16.F32.PACK_AB R51, R23, R22 ;  /* 0x000000161733723e */ /* 0x000fcc00000010ff */
[----:B------:R-:W1:Y:S01]  /*2780*/  MUFU.EX2 R9, R9 ;  /* 0x0000000900097308 */ /* 0x000e620000000800 */
[----:B--2---:R-:W-:-:S07]  /*2790*/  FADD R11, R11, 1 ;  /* 0x3f8000000b0b7421 */ /* 0x004fce0000000000 */
[----:B------:R-:W2:Y:S01]  /*27a0*/  MUFU.EX2 R5, R5 ;  /* 0x0000000500057308 */ /* 0x000ea20000000800 */
[----:B---3--:R-:W-:-:S07]  /*27b0*/  FADD R6, R6, 1 ;  /* 0x3f80000006067421 */ /* 0x008fce0000000000 */
[----:B------:R-:W3:Y:S01]  /*27c0*/  MUFU.EX2 R52, R52 ;  /* 0x0000003400347308 */ /* 0x000ee20000000800 */
[----:B-1----:R-:W-:-:S07]  /*27d0*/  FADD R4, R9, 1 ;  /* 0x3f80000009047421 */ /* 0x002fce0000000000 */
        /* <DEDUP_REMOVED lines=26> */
[----:B------:R-:W2:Y:S01]  /*2980*/  MUFU.RCP R7, R7 ;  /* 0x0000000700077308 */ /* 0x000ea20000001000 */
[----:B---3--:R-:W-:-:S07]  /*2990*/  FADD R57, R57, 1 ;  /* 0x3f80000039397421 */ /* 0x008fce0000000000 */
[----:B------:R-:W3:Y:S01]  /*29a0*/  MUFU.RCP R8, R8 ;  /* 0x0000000800087308 */ /* 0x000ee20000001000 */
[----:B-1----:R-:W-:-:S07]  /*29b0*/  FADD R50, R50, 1 ;  /* 0x3f80000032327421 */ /* 0x002fce0000000000 */
[----:B------:R-:W1:Y:S01]  /*29c0*/  MUFU.RCP R89, R52 ;  /* 0x0000003400597308 */ /* 0x000e620000001000 */
[----:B--2---:R-:W-:-:S07]  /*29d0*/  FMUL R88, R36, R7 ;  /* 0x0000000724587220 */ /* 0x004fce0000400000 */
[----:B------:R-:W2:Y:S01]  /*29e0*/  MUFU.RCP R94, R94 ;  /* 0x0000005e005e7308 */ /* 0x000ea20000001000 */
[----:B---3--:R-:W-:-:S07]  /*29f0*/  FMUL R95, R37, R8 ;  /* 0x00000008255f7220 */ /* 0x008fce0000400000 */
[----:B------:R-:W3:Y:S01]  /*2a00*/  MUFU.RCP R11, R11 ;  /* 0x0000000b000b7308 */ /* 0x000ee20000001000 */
[----:B-1----:R-:W-:Y:S01]  /*2a10*/  FMUL R89, R32, R89 ;  /* 0x0000005920597220 */ /* 0x002fe20000400000 */
[----:B------:R-:W-:-:S06]  /*2a20*/  F2FP.BF16.F32.PACK_AB R52, R25, R24 ;  /* 0x000000181934723e */ /* 0x000fcc00000010ff */
[----:B------:R-:W1:Y:S01]  /*2a30*/  MUFU.RCP R10, R10 ;  /* 0x0000000a000a7308 */ /* 0x000e620000001000 */
[----:B--2---:R-:W-:-:S07]  /*2a40*/  FMUL R94, R33, R94 ;  /* 0x0000005e215e7220 */ /* 0x004fce0000400000 */
[----:B------:R2:W4:Y:S01]  /*2a50*/  MUFU.RCP R83, R56 ;  /* 0x0000003800537308 */ /* 0x0005220000001000 */
[----:B---3--:R-:W-:-:S07]  /*2a60*/  FMUL R92, R34, R11 ;  /* 0x0000000b225c7220 */ /* 0x008fce0000400000 */
[----:B------:R-:W3:Y:S01]  /*2a70*/  MUFU.RCP R84, R15 ;  /* 0x0000000f00547308 */ /* 0x000ee20000001000 */
[----:B-1----:R-:W-:-:S07]  /*2a80*/  FMUL R91, R35, R10 ;  /* 0x0000000a235b7220 */ /* 0x002fce0000400000 */
[----:B------:R-:W1:Y:S01]  /*2a90*/  MUFU.RCP R81, R55 ;  /* 0x0000003700517308 */ /* 0x000e620000001000 */
[----:B--2---:R-:W-:Y:S01]  /*2aa0*/  F2FP.BF16.F32.PACK_AB R56, R33, R32 ;  /* 0x000000202138723e */ /* 0x004fe200000010ff */
[----:B----4-:R-:W-:-:S06]  /*2ab0*/  FMUL R83, R24, R83 ;  /* 0x0000005318537220 */ /* 0x010fcc0000400000 */
[----:B------:R-:W2:Y:S01]  /*2ac0*/  MUFU.RCP R82, R14 ;  /* 0x0000000e00527308 */ /* 0x000ea20000001000 */
[----:B---3--:R-:W-:-:S07]  /*2ad0*/  FMUL R84, R25, R84 ;  /* 0x0000005419547220 */ /* 0x008fce0000400000 */
[----:B------:R-:W3:Y:S01]  /*2ae0*/  MUFU.RCP R79, R54 ;  /* 0x00000036004f7308 */ /* 0x000ee20000001000 */
[----:B-1----:R-:W-:Y:S01]  /*2af0*/  FMUL R81, R26, R81 ;  /* 0x000000511a517220 */ /* 0x002fe20000400000 */
[----:B------:R-:W-:-:S06]  /*2b00*/  F2FP.BF16.F32.PACK_AB R55, R31, R30 ;  /* 0x0000001e1f37723e */ /* 0x000fcc00000010ff */
[----:B------:R1:W4:Y:S01]  /*2b10*/  MUFU.RCP R80, R13 ;  /* 0x0000000d00507308 */ /* 0x0003220000001000 */
[----:B--2---:R-:W-:-:S07]  /*2b20*/  FMUL R82, R27, R82 ;  /* 0x000000521b527220 */ /* 0x004fce0000400000 */
[----:B------:R2:W5:Y:S01]  /*2b30*/  MUFU.RCP R77, R53 ;  /* 0x00000035004d7308 */ /* 0x0005620000001000 */
[----:B---3--:R-:W-:Y:S01]  /*2b40*/  FMUL R79, R28, R79 ;  /* 0x0000004f1c4f7220 */ /* 0x008fe20000400000 */
[----:B------:R-:W-:-:S06]  /*2b50*/  F2FP.BF16.F32.PACK_AB R54, R29, R28 ;  /* 0x0000001c1d36723e */ /* 0x000fcc00000010ff */
[----:B------:R3:W3:Y:S01]  /*2b60*/  MUFU.RCP R78, R12 ;  /* 0x0000000c004e7308 */ /* 0x0006e20000001000 */
[----:B-1----:R-:W-:Y:S02]  /*2b70*/  HFMA2 R13, -RZ, RZ, 0, 0 ;  /* 0x00000000ff0d7431 */ /* 0x002fe400000001ff */
[----:B----4-:R-:W-:-:S05]  /*2b80*/  FMUL R80, R29, R80 ;  /* 0x000000501d507220 */ /* 0x010fca0000400000 */
[----:B------:R1:W4:Y:S01]  /*2b90*/  MUFU.RCP R75, R58 ;  /* 0x0000003a004b7308 */ /* 0x0003220000001000 */
[----:B--2---:R-:W-:Y:S01]  /*2ba0*/  F2FP.BF16.F32.PACK_AB R53, R27, R26 ;  /* 0x0000001a1b35723e */ /* 0x004fe200000010ff */
[----:B-----5:R-:W-:-:S06]  /*2bb0*/  FMUL R77, R30, R77 ;  /* 0x0000004d1e4d7220 */ /* 0x020fcc0000400000 */
[----:B------:R-:W2:Y:S01]  /*2bc0*/  MUFU.RCP R76, R49 ;  /* 0x00000031004c7308 */ /* 0x000ea20000001000 */
[----:B---3--:R-:W-:Y:S01]  /*2bd0*/  LEA R12, R85, R62, 0xd ;  /* 0x0000003e550c7211 */ /* 0x008fe200078e68ff */
[----:B------:R-:W-:-:S03]  /*2be0*/  FMUL R78, R31, R78 ;  /* 0x0000004e1f4e7220 */ /* 0x000fc60000400000 */
[----:B------:R-:W-:-:S03]  /*2bf0*/  MOV R93, R12 ;  /* 0x0000000c005d7202 */ /* 0x000fc60000000f00 */
[----:B------:R3:W5:Y:S01]  /*2c00*/  MUFU.RCP R73, R57 ;  /* 0x0000003900497308 */ /* 0x0007620000001000 */
[----:B-1----:R-:W-:Y:S01]  /*2c10*/  F2FP.BF16.F32.PACK_AB R58, R37, R36 ;  /* 0x00000024253a723e */ /* 0x002fe200000010ff */
[----:B----4-:R-:W-:-:S06]  /*2c20*/  FMUL R75, R16, R75 ;  /* 0x0000004b104b7220 */ /* 0x010fcc0000400000 */
[----:B------:R1:W4:Y:S01]  /*2c30*/  MUFU.RCP R74, R48 ;  /* 0x00000030004a7308 */ /* 0x0003220000001000 */
[----:B--2---:R-:W-:Y:S01]  /*2c40*/  FMUL R76, R17, R76 ;  /* 0x0000004c114c7220 */ /* 0x004fe20000400000 */
[----:B------:R-:W-:-:S06]  /*2c50*/  F2FP.BF16.F32.PACK_AB R49, R19, R18 ;  /* 0x000000121331723e */ /* 0x000fcc00000010ff */
[----:B------:R-:W2:Y:S01]  /*2c60*/  MUFU.RCP R59, R50 ;  /* 0x00000032003b7308 */ /* 0x000ea20000001000 */
[----:B---3--:R-:W-:Y:S01]  /*2c70*/  F2FP.BF16.F32.PACK_AB R57, R35, R34 ;  /* 0x000000222339723e */ /* 0x008fe200000010ff */
[----:B-----5:R-:W-:-:S06]  /*2c80*/  FMUL R73, R18, R73 ;  /* 0x0000004912497220 */ /* 0x020fcc0000400000 */
[----:B------:R-:W3:Y:S01]  /*2c90*/  MUFU.RCP R6, R6 ;  /* 0x0000000600067308 */ /* 0x000ee20000001000 */
[----:B-1----:R-:W-:Y:S01]  /*2ca0*/  F2FP.BF16.F32.PACK_AB R48, R17, R16 ;  /* 0x000000101130723e */ /* 0x002fe200000010ff */
[----:B----4-:R-:W-:-:S06]  /*2cb0*/  FMUL R74, R19, R74 ;  /* 0x0000004a134a7220 */ /* 0x010fcc0000400000 */
[----:B------:R-:W1:Y:S01]  /*2cc0*/  MUFU.RCP R4, R4 ;  /* 0x0000000400047308 */ /* 0x000e620000001000 */
[----:B--2---:R-:W-:Y:S01]  /*2cd0*/  FMUL R59, R20, R59 ;  /* 0x0000003b143b7220 */ /* 0x004fe20000400000 */
[----:B------:R-:W-:-:S06]  /*2ce0*/  F2FP.BF16.F32.PACK_AB R50, R21, R20 ;  /* 0x000000141532723e */ /* 0x000fcc00000010ff */
[----:B------:R-:W2:Y:S01]  /*2cf0*/  MUFU.RCP R5, R5 ;  /* 0x0000000500057308 */ /* 0x000ea20000001000 */
[----:B---3--:R-:W-:Y:S01]  /*2d00*/  FMUL R71, R21, R6 ;  /* 0x0000000615477220 */ /* 0x008fe20000400000 */
[----:B-1----:R-:W-:Y:S01]  /*2d10*/  FMUL R37, R23, R4 ;  /* 0x0000000417257220 */ /* 0x002fe20000400000 */
[----:B--2---:R-:W-:Y:S02]  /*2d20*/  FMUL R36, R22, R5 ;  /* 0x0000000516247220 */ /* 0x004fe40000400000 */
[----:B------:R-:W1:Y:S02]  /*2d30*/  LDTM.16dp256bit.x8 R4, tmem[UR6] ;  /* 0x00000006000479ee */ /* 0x000e6400081a0000 */
[----:B-1----:R-:W-:Y:S01]  /*2d40*/  FMUL R87, R21, UR27 ;  /* 0x0000001b15577c20 */ /* 0x002fe20008400000 */
[----:B------:R-:W-:Y:S01]  /*2d50*/  FMUL R90, R20, UR27 ;  /* 0x0000001b145a7c20 */ /* 0x000fe20008400000 */
[----:B------:R-:W-:Y:S01]  /*2d60*/  FMUL R96, R25, UR27 ;  /* 0x0000001b19607c20 */ /* 0x000fe20008400000 */
[----:B------:R-:W-:Y:S01]  /*2d70*/  FMUL R25, R7, UR27 ;  /* 0x0000001b07197c20 */ /* 0x000fe20008400000 */
[----:B------:R-:W-:Y:S01]  /*2d80*/  FMUL R21, R87, R94 ;  /* 0x0000005e57157220 */ /* 0x000fe20000400000 */
[----:B------:R-:W-:Y:S01]  /*2d90*/  FMUL R20, R90, R89 ;  /* 0x000000595a147220 */ /* 0x000fe20000400000 */
[----:B------:R-:W-:Y:S01]  /*2da0*/  FMUL R89, R22, UR27 ;  /* 0x0000001b16597c20 */ /* 0x000fe20008400000 */
[----:B------:R-:W-:Y:S01]  /*2db0*/  FMUL R94, R23, UR27 ;  /* 0x0000001b175e7c20 */ /* 0x000fe20008400000 */
[----:B------:R-:W-:Y:S01]  /*2dc0*/  FMUL R95, R96, R95 ;  /* 0x0000005f605f7220 */ /* 0x000fe20000400000 */
[----:B------:R-:W-:Y:S01]  /*2dd0*/  FMUL R23, R5, UR27 ;  /* 0x0000001b05177c20 */ /* 0x000fe20008400000 */
[----:B------:R-:W-:Y:S01]  /*2de0*/  F2FP.BF16.F32.PACK_AB R20, R21, R20 ;  /* 0x000000141514723e */ /* 0x000fe200000010ff */
[----:B------:R-:W-:Y:S01]  /*2df0*/  FMUL R21, R89, R92 ;  /* 0x0000005c59157220 */ /* 0x000fe20000400000 */
[----:B------:R-:W-:Y:S01]  /*2e00*/  FMUL R22, R94, R91 ;  /* 0x0000005b5e167220 */ /* 0x000fe20000400000 */
[----:B------:R-:W-:Y:S01]  /*2e10*/  FMUL R91, R24, UR27 ;  /* 0x0000001b185b7c20 */ /* 0x000fe20008400000 */
[----:B------:R-:W-:Y:S01]  /*2e20*/  FMUL R24, R4, UR27 ;  /* 0x0000001b04187c20 */ /* 0x000fe20008400000 */
[----:B------:R-:W-:Y:S01]  /*2e30*/  FMUL R92, R9, UR27 ;  /* 0x0000001b095c7c20 */ /* 0x000fe20008400000 */
[----:B------:R-:W-:Y:S01]  /*2e40*/  FMUL R98, R11, UR27 ;  /* 0x0000001b0b627c20 */ /* 0x000fe20008400000 */
[----:B------:R-:W-:Y:S01]  /*2e50*/  F2FP.BF16.F32.PACK_AB R21, R22, R21 ;  /* 0x000000151615723e */ /* 0x000fe200000010ff */
[----:B------:R-:W-:Y:S01]  /*2e60*/  FMUL R22, R91, R88 ;  /* 0x000000585b167220 */ /* 0x000fe20000400000 */
[----:B------:R-:W-:Y:S01]  /*2e70*/  FMUL R88, R6, UR27 ;  /* 0x0000001b06587c20 */ /* 0x000fe20008400000 */
[----:B------:R-:W-:Y:S01]  /*2e80*/  FMUL R97, R10, UR27 ;  /* 0x0000001b0a617c20 */ /* 0x000fe20008400000 */
[----:B------:R-:W-:Y:S01]  /*2e90*/  F2FP.BF16.F32.PACK_AB R4, R23, R24 ;  /* 0x000000181704723e */ /* 0x000fe200000010ff */
        /* <DEDUP_REMOVED lines=9> */
[----:B------:R-:W-:Y:S01]  /*2f30*/  FMUL R17, R17, UR27 ;  /* 0x0000001b11117c20 */ /* 0x000fe20008400000 */
[----:B------:R-:W-:Y:S01]  /*2f40*/  FMUL R16, R16, UR27 ;  /* 0x0000001b10107c20 */ /* 0x000fe20008400000 */
[----:B------:R-:W-:Y:S01]  /*2f50*/  FMUL R19, R19, UR27 ;  /* 0x0000001b13137c20 */ /* 0x000fe20008400000 */
[----:B------:R1:W-:Y:S01]  /*2f60*/  STSM.16.M88.4 [R93], R4 ;  /* 0x000000045d007844 */ /* 0x0003e20000000200 */
[----:B------:R-:W-:Y:S01]  /*2f70*/  FMUL R18, R18, UR27 ;  /* 0x0000001b12127c20 */ /* 0x000fe20008400000 */
        /* <DEDUP_REMOVED lines=15> */
[----:B------:R-:W-:Y:S01]  /*3070*/  FMUL R12, R12, R83 ;  /* 0x000000530c0c7220 */ /* 0x000fe20000400000 */
[----:B------:R-:W-:Y:S01]  /*3080*/  FMUL R13, R13, R84 ;  /* 0x000000540d0d7220 */ /* 0x000fe20000400000 */
[----:B------:R-:W-:Y:S01]  /*3090*/  FMUL R84, R46, -1.4426950216293334961 ;  /* 0xbfb8aa3b2e547820 */ /* 0x000fe20000400000 */
[----:B------:R-:W-:Y:S01]  /*30a0*/  FMUL R82, R15, R82 ;  /* 0x000000520f527220 */ /* 0x000fe20000400000 */
[----:B------:R-:W-:Y:S01]  /*30b0*/  FMUL R15, R18, R77 ;  /* 0x0000004d120f7220 */ /* 0x000fe20000400000 */
[----:B------:R-:W-:Y:S01]  /*30c0*/  FMUL R81, R14, R81 ;  /* 0x000000510e517220 */ /* 0x000fe20000400000 */
[----:B------:R-:W-:Y:S01]  /*30d0*/  FMUL R14, R16, R79 ;  /* 0x0000004f100e7220 */ /* 0x000fe20000400000 */
[----:B------:R-:W-:Y:S01]  /*30e0*/  FMUL R17, R17, R80 ;  /* 0x0000005011117220 */ /* 0x000fe20000400000 */
[----:B------:R-:W-:Y:S01]  /*30f0*/  MUFU.EX2 R84, R84 ;  /* 0x0000005400547308 */ /* 0x000fe20000000800 */
[----:B------:R-:W-:Y:S01]  /*3100*/  FMUL R78, R19, R78 ;  /* 0x0000004e134e7220 */ /* 0x000fe20000400000 */
[----:B------:R-:W-:Y:S01]  /*3110*/  FMUL R75, R24, R75 ;  /* 0x0000004b184b7220 */ /* 0x000fe20000400000 */
[----:B------:R-:W-:Y:S01]  /*3120*/  FMUL R76, R23, R76 ;  /* 0x0000004c174c7220 */ /* 0x000fe20000400000 */
[----:B------:R-:W-:Y:S01]  /*3130*/  MOV R23, UR8 ;  /* 0x0000000800177c02 */ /* 0x000fe20008000f00 */
[----:B------:R-:W-:Y:S01]  /*3140*/  FMUL R73, R88, R73 ;  /* 0x0000004958497220 */ /* 0x000fe20000400000 */
[----:B-1----:R-:W-:Y:S01]  /*3150*/  F2FP.BF16.F32.PACK_AB R6, R96, R91 ;  /* 0x0000005b6006723e */ /* 0x002fe200000010ff */
[----:B------:R-:W-:Y:S01]  /*3160*/  HFMA2 R91, -RZ, RZ, 0, 0 ;  /* 0x00000000ff5b7431 */ /* 0x000fe200000001ff */
[----:B------:R-:W-:Y:S01]  /*3170*/  F2FP.BF16.F32.PACK_AB R4, R87, R90 ;  /* 0x0000005a5704723e */ /* 0x000fe200000010ff */
[----:B------:R-:W-:Y:S01]  /*3180*/  FMUL R74, R25, R74 ;  /* 0x0000004a194a7220 */ /* 0x000fe20000400000 */
[----:B------:R-:W-:Y:S01]  /*3190*/  LEA R90, R85, R64, 0xd ;  /* 0x00000040555a7211 */ /* 0x000fe200078e68ff */
[----:B------:R-:W-:Y:S01]  /*31a0*/  FMUL R97, R97, R36 ;  /* 0x0000002461617220 */ /* 0x000fe20000400000 */
[----:B------:R-:W-:Y:S01]  /*31b0*/  F2FP.BF16.F32.PACK_AB R5, R94, R89 ;  /* 0x000000595e05723e */ /* 0x000fe200000010ff */
[----:B------:R-:W-:Y:S01]  /*31c0*/  HFMA2 R89, -RZ, RZ, 0, 0 ;  /* 0x00000000ff597431 */ /* 0x000fe200000001ff */
[----:B------:R-:W-:Y:S01]  /*31d0*/  F2FP.BF16.F32.PACK_AB R7, R27, R26 ;  /* 0x0000001a1b07723e */ /* 0x000fe200000010ff */
[----:B------:R-:W-:Y:S01]  /*31e0*/  FMUL R98, R98, R37 ;  /* 0x0000002562627220 */ /* 0x000fe20000400000 */
[----:B------:R-:W-:Y:S01]  /*31f0*/  MOV R88, R72 ;  /* 0x0000004800587202 */ /* 0x000fe20000000f00 */
[----:B------:R-:W-:Y:S01]  /*3200*/  FMUL R71, R92, R71 ;  /* 0x000000475c477220 */ /* 0x000fe20000400000 */
[----:B------:R-:W-:-:S02]  /*3210*/  MOV R87, R90 ;  /* 0x0000005a00577202 */ /* 0x000fc40000000f00 */
[----:B------:R-:W-:Y:S01]  /*3220*/  LEA R36, R23, R63, 0xd ;  /* 0x0000003f17247211 */ /* 0x000fe200078e68ff */
[----:B--2---:R-:W-:Y:S01]  /*3230*/  FMUL R10, R41, -1.4426950216293334961 ;  /* 0xbfb8aa3b290a7820 */ /* 0x004fe20000400000 */
[----:B------:R-:W-:Y:S01]  /*3240*/  LEA R8, R85, R65, 0xd ;  /* 0x0000004155087211 */ /* 0x000fe200078e68ff */
[----:B------:R1:W-:Y:S01]  /*3250*/  STSM.16.M88.4 [R87], R4 ;  /* 0x0000000457007844 */ /* 0x0003e20000000200 */
[----:B------:R-:W-:Y:S01]  /*3260*/  MOV R9, RZ ;  /* 0x000000ff00097202 */ /* 0x000fe20000000f00 */
[----:B------:R-:W-:Y:S01]  /*3270*/  FMUL R86, R42, -1.4426950216293334961 ;  /* 0xbfb8aa3b2a567820 */ /* 0x000fe20000400000 */
[----:B------:R-:W-:Y:S01]  /*3280*/  MOV R25, R88 ;  /* 0x0000005800197202 */ /* 0x000fe20000000f00 */
[----:B------:R-:W-:Y:S01]  /*3290*/  MUFU.EX2 R10, R10 ;  /* 0x0000000a000a7308 */ /* 0x000fe20000000800 */
[----:B------:R-:W-:Y:S01]  /*32a0*/  MOV R11, R8 ;  /* 0x00000008000b7202 */ /* 0x000fe20000000f00 */
[----:B------:R-:W-:Y:S01]  /*32b0*/  FMUL R8, R39, -1.4426950216293334961 ;  /* 0xbfb8aa3b27087820 */ /* 0x000fe20000400000 */
[----:B------:R-:W-:Y:S01]  /*32c0*/  FMUL R9, R38, -1.4426950216293334961 ;  /* 0xbfb8aa3b26097820 */ /* 0x000fe20000400000 */
[----:B------:R-:W-:-:S02]  /*32d0*/  LEA R88, R23, R65, 0xd ;  /* 0x0000004117587211 */ /* 0x000fc400078e68ff */
[----:B------:R-:W-:Y:S02]  /*32e0*/  MOV R37, RZ ;  /* 0x000000ff00257202 */ /* 0x000fe40000000f00 */
[----:B------:R-:W2:Y:S01]  /*32f0*/  MUFU.EX2 R8, R8 ;  /* 0x0000000800087308 */ /* 0x000ea20000000800 */
[----:B------:R-:W-:Y:S02]  /*3300*/  F2FP.BF16.F32.PACK_AB R12, R13, R12 ;  /* 0x0000000c0d0c723e */ /* 0x000fe400000010ff */
[----:B------:R-:W-:Y:S02]  /*3310*/  MOV R37, R36 ;  /* 0x0000002400257202 */ /* 0x000fe40000000f00 */
[----:B------:R-:W-:Y:S02]  /*3320*/  MOV R36, R88 ;  /* 0x0000005800247202 */ /* 0x000fe40000000f00 */
[----:B------:R-:W-:Y:S01]  /*3330*/  F2FP.BF16.F32.PACK_AB R13, R82, R81 ;  /* 0x00000051520d723e */ /* 0x000fe200000010ff */
[----:B------:R-:W3:Y:S01]  /*3340*/  MUFU.EX2 R9, R9 ;  /* 0x0000000900097308 */ /* 0x000ee20000000800 */
[----:B------:R-:W-:-:S02]  /*3350*/  F2FP.BF16.F32.PACK_AB R14, R17, R14 ;  /* 0x0000000e110e723e */ /* 0x000fc400000010ff */
[----:B------:R-:W-:Y:S01]  /*3360*/  F2FP.BF16.F32.PACK_AB R15, R78, R15 ;  /* 0x0000000f4e0f723e */ /* 0x000fe200000010ff */
[----:B--2---:R-:W-:Y:S01]  /*3370*/  FADD R8, R8, 1 ;  /* 0x3f80000008087421 */ /* 0x004fe20000000000 */
[----:B-1----:R-:W-:Y:S01]  /*3380*/  F2FP.BF16.F32.PACK_AB R4, R29, R28 ;  /* 0x0000001c1d04723e */ /* 0x002fe200000010ff */
[----:B------:R-:W-:Y:S01]  /*3390*/  HFMA2 R87, -RZ, RZ, 0, 0 ;  /* 0x00000000ff577431 */ /* 0x000fe200000001ff */
[----:B------:R-:W-:Y:S02]  /*33a0*/  F2FP.BF16.F32.PACK_AB R5, R31, R30 ;  /* 0x0000001e1f05723e */ /* 0x000fe400000010ff */
[----:B------:R-:W-:Y:S01]  /*33b0*/  F2FP.BF16.F32.PACK_AB R6, R33, R32 ;  /* 0x000000202106723e */ /* 0x000fe200000010ff */
[----:B------:R-:W1:Y:S01]  /*33c0*/  MUFU.RCP R8, R8 ;  /* 0x0000000800087308 */ /* 0x000e620000001000 */
[----:B------:R-:W-:Y:S01]  /*33d0*/  F2FP.BF16.F32.PACK_AB R7, R35, R34 ;  /* 0x000000222307723e */ /* 0x000fe200000010ff */
[----:B---3--:R-:W-:-:S04]  /*33e0*/  FADD R9, R9, 1 ;  /* 0x3f80000009097421 */ /* 0x008fc80000000000 */
[----:B------:R2:W-:Y:S02]  /*33f0*/  STSM.16.M88.4 [R11], R4 ;  /* 0x000000040b007844 */ /* 0x0005e40000000200 */
[----:B------:R-:W3:Y:S01]  /*3400*/  MUFU.RCP R9, R9 ;  /* 0x0000000900097308 */ /* 0x000ee20000001000 */
[----:B-1----:R-:W-:Y:S01]  /*3410*/  FMUL R8, R39, R8 ;  /* 0x0000000827087220 */ /* 0x002fe20000400000 */
[----:B---3--:R-:W-:-:S04]  /*3420*/  FMUL R9, R38, R9 ;  /* 0x0000000926097220 */ /* 0x008fc80000400000 */
[----:B------:R-:W-:Y:S01]  /*3430*/  FMUL R26, R26, R9 ;  /* 0x000000091a1a7220 */ /* 0x000fe20000400000 */
[----:B--2---:R-:W-:Y:S01]  /*3440*/  FMUL R4, R40, -1.4426950216293334961 ;  /* 0xbfb8aa3b28047820 */ /* 0x004fe20000400000 */
[----:B------:R-:W-:Y:S01]  /*3450*/  FMUL R6, R45, UR27 ;  /* 0x0000001b2d067c20 */ /* 0x000fe20008400000 */
[----:B------:R-:W-:Y:S01]  /*3460*/  FMUL R5, R43, UR27 ;  /* 0x0000001b2b057c20 */ /* 0x000fe20008400000 */
[----:B------:R-:W-:Y:S01]  /*3470*/  FMUL R11, R44, UR27 ;  /* 0x0000001b2c0b7c20 */ /* 0x000fe20008400000 */
[----:B------:R-:W-:Y:S01]  /*3480*/  FMUL R7, R47, UR27 ;  /* 0x0000001b2f077c20 */ /* 0x000fe20008400000 */
[----:B------:R-:W-:Y:S01]  /*3490*/  FMUL R44, R6, -1.4426950216293334961 ;  /* 0xbfb8aa3b062c7820 */ /* 0x000fe20000400000 */
[----:B------:R-:W-:Y:S01]  /*34a0*/  MUFU.EX2 R4, R4 ;  /* 0x0000000400047308 */ /* 0x000fe20000000800 */
[----:B------:R-:W-:Y:S01]  /*34b0*/  FMUL R43, R5, -1.4426950216293334961 ;  /* 0xbfb8aa3b052b7820 */ /* 0x000fe20000400000 */
[----:B------:R-:W-:Y:S01]  /*34c0*/  FMUL R85, R11, -1.4426950216293334961 ;  /* 0xbfb8aa3b0b557820 */ /* 0x000fe20000400000 */
[----:B------:R-:W-:-:S05]  /*34d0*/  FMUL R83, R7, -1.4426950216293334961 ;  /* 0xbfb8aa3b07537820 */ /* 0x000fca0000400000 */
[----:B------:R-:W1:Y:S08]  /*34e0*/  MUFU.EX2 R45, R86 ;  /* 0x00000056002d7308 */ /* 0x000e700000000800 */
[----:B------:R2:W3:Y:S08]  /*34f0*/  MUFU.EX2 R47, R85 ;  /* 0x00000055002f7308 */ /* 0x0004f00000000800 */
[----:B------:R-:W4:Y:S01]  /*3500*/  MUFU.EX2 R44, R44 ;  /* 0x0000002c002c7308 */ /* 0x000f220000000800 */
[----:B-1----:R-:W-:Y:S01]  /*3510*/  FADD R45, R45, 1 ;  /* 0x3f8000002d2d7421 */ /* 0x002fe20000000000 */
[----:B------:R-:W-:-:S04]  /*3520*/  MOV R86, R66 ;  /* 0x0000004200567202 */ /* 0x000fc80000000f00 */
[----:B------:R-:W-:Y:S02]  /*3530*/  MOV R24, R86 ;  /* 0x0000005600187202 */ /* 0x000fe40000000f00 */
[----:B------:R-:W1:Y:S01]  /*3540*/  MUFU.EX2 R43, R43 ;  /* 0x0000002b002b7308 */ /* 0x000e620000000800 */
[----:B--2---:R-:W-:Y:S01]  /*3550*/  FADD R85, R4, 1 ;  /* 0x3f80000004557421 */ /* 0x004fe20000000000 */
[----:B------:R-:W-:Y:S01]  /*3560*/  FADD R4, R10, 1 ;  /* 0x3f8000000a047421 */ /* 0x000fe20000000000 */
[----:B---3--:R-:W-:Y:S01]  /*3570*/  FADD R18, R47, 1 ;  /* 0x3f8000002f127421 */ /* 0x008fe20000000000 */
[----:B------:R-:W-:Y:S01]  /*3580*/  FMUL R10, R95, R59 ;  /* 0x0000003b5f0a7220 */ /* 0x000fe20000400000 */
[----:B------:R-:W-:Y:S01]  /*3590*/  FADD R59, R84, 1 ;  /* 0x3f800000543b7421 */ /* 0x000fe20000000000 */
[----:B------:R-:W-:Y:S02]  /*35a0*/  MOV R86, R68 ;  /* 0x0000004400567202 */ /* 0x000fe40000000f00 */
[----:B------:R-:W2:Y:S01]  /*35b0*/  MUFU.EX2 R83, R83 ;  /* 0x0000005300537308 */ /* 0x000ea20000000800 */
[----:B----4-:R-:W-:Y:S01]  /*35c0*/  FADD R47, R44, 1 ;  /* 0x3f8000002c2f7421 */ /* 0x010fe20000000000 */
[----:B------:R-:W-:-:S06]  /*35d0*/  F2FP.BF16.F32.PACK_AB R10, R71, R10 ;  /* 0x0000000a470a723e */ /* 0x000fcc00000010ff */
[----:B------:R3:W4:Y:S01]  /*35e0*/  MUFU.RCP R19, R45 ;  /* 0x0000002d00137308 */ /* 0x0007220000001000 */
[----:B-1----:R-:W-:Y:S01]  /*35f0*/  FADD R16, R43, 1 ;  /* 0x3f8000002b107421 */ /* 0x002fe20000000000 */
[----:B------:R-:W-:Y:S02]  /*3600*/  MOV R43, R86 ;  /* 0x00000056002b7202 */ /* 0x000fe40000000f00 */
[----:B------:R-:W-:-:S04]  /*3610*/  MOV R86, R70 ;  /* 0x0000004600567202 */ /* 0x000fc80000000f00 */
[----:B------:R-:W1:Y:S01]  /*3620*/  MUFU.RCP R4, R4 ;  /* 0x0000000400047308 */ /* 0x000e620000001000 */
[----:B--2---:R-:W-:-:S07]  /*3630*/  FADD R80, R83, 1 ;  /* 0x3f80000053507421 */ /* 0x004fce0000000000 */
[----:B------:R-:W2:Y:S01]  /*3640*/  MUFU.RCP R18, R18 ;  /* 0x0000001200127308 */ /* 0x000ea20000001000 */
[----:B---3--:R-:W-:Y:S01]  /*3650*/  MOV R45, R86 ;  /* 0x00000056002d7202 */ /* 0x008fe20000000f00 */
[----:B----4-:R-:W-:Y:S01]  /*3660*/  FMUL R19, R42, R19 ;  /* 0x000000132a137220 */ /* 0x010fe20000400000 */
[----:B------:R-:W-:-:S03]  /*3670*/  LEA R86, R23, R62, 0xd ;  /* 0x0000003e17567211 */ /* 0x000fc600078e68ff */
[----:B------:R-:W-:Y:S01]  /*3680*/  FMUL R30, R30, R19 ;  /* 0x000000131e1e7220 */ /* 0x000fe20000400000 */
[----:B------:R-:W-:Y:S01]  /*3690*/  MOV R44, R86 ;  /* 0x00000056002c7202 */ /* 0x000fe20000000f00 */
[----:B------:R-:W3:Y:S01]  /*36a0*/  MUFU.RCP R47, R47 ;  /* 0x0000002f002f7308 */ /* 0x000ee20000001000 */
[----:B-1----:R-:W-:Y:S01]  /*36b0*/  FMUL R4, R41, R4 ;  /* 0x0000000429047220 */ /* 0x002fe20000400000 */
[----:B------:R-:W-:Y:S01]  /*36c0*/  LEA R86, R23, R64, 0xd ;  /* 0x0000004017567211 */ /* 0x000fe200078e68ff */
[----:B------:R-:W-:Y:S01]  /*36d0*/  FMUL R23, R27, R8 ;  /* 0x000000081b177220 */ /* 0x000fe20000400000 */
[----:B------:R1:W-:Y:S01]  /*36e0*/  STSM.16.M88.4 [R44], R48 ;  /* 0x000000302c007844 */ /* 0x0003e20000000200 */
[----:B------:R-:W-:Y:S01]  /*36f0*/  FMUL R29, R29, R4 ;  /* 0x000000041d1d7220 */ /* 0x000fe20000400000 */
[----:B------:R-:W-:Y:S02]  /*3700*/  MOV R77, R86 ;  /* 0x00000056004d7202 */ /* 0x000fe40000000f00 */
[----:B------:R-:W4:Y:S01]  /*3710*/  MUFU.RCP R85, R85 ;  /* 0x0000005500557308 */ /* 0x000f220000001000 */
[----:B--2---:R-:W-:Y:S01]  /*3720*/  FMUL R19, R11, R18 ;  /* 0x000000120b137220 */ /* 0x004fe20000400000 */
[----:B------:R1:W-:Y:S01]  /*3730*/  STSM.16.M88.4 [R37], R52 ;  /* 0x0000003425007844 */ /* 0x0003e20000000200 */
[----:B------:R-:W-:-:S02]  /*3740*/  F2FP.BF16.F32.PACK_AB R23, R23, R26 ;  /* 0x0000001a1717723e */ /* 0x000fc400000010ff */
[----:B------:R-:W-:-:S03]  /*3750*/  FMUL R19, R32, R19 ;  /* 0x0000001320137220 */ /* 0x000fc60000400000 */
[----:B------:R-:W2:Y:S01]  /*3760*/  MUFU.RCP R16, R16 ;  /* 0x0000001000107308 */ /* 0x000ea20000001000 */
[C---:B---3--:R-:W-:Y:S01]  /*3770*/  FMUL R8, R6.reuse, R47 ;  /* 0x0000002f06087220 */ /* 0x048fe20000400000 */
[----:B------:R-:W-:Y:S02]  /*3780*/  F2FP.BF16.F32.PACK_AB R6, R6, R11 ;  /* 0x0000000b0606723e */ /* 0x000fe400000010ff */
[----:B------:R-:W-:Y:S01]  /*3790*/  F2FP.BF16.F32.PACK_AB R11, R98, R97 ;  /* 0x00000061620b723e */ /* 0x000fe200000010ff */
[----:B------:R-:W-:Y:S01]  /*37a0*/  FMUL R18, R33, R8 ;  /* 0x0000000821127220 */ /* 0x000fe20000400000 */
[----:B------:R-:W-:Y:S02]  /*37b0*/  F2FP.BF16.F32.PACK_AB R8, R76, R75 ;  /* 0x0000004b4c08723e */ /* 0x000fe400000010ff */
[----:B------:R-:W3:Y:S01]  /*37c0*/  MUFU.RCP R59, R59 ;  /* 0x0000003b003b7308 */ /* 0x000ee20000001000 */
[----:B----4-:R-:W-:Y:S01]  /*37d0*/  FMUL R85, R40, R85 ;  /* 0x0000005528557220 */ /* 0x010fe20000400000 */
[----:B------:R-:W-:-:S06]  /*37e0*/  F2FP.BF16.F32.PACK_AB R18, R18, R19 ;  /* 0x000000131212723e */ /* 0x000fcc00000010ff */
[----:B------:R-:W4:Y:S01]  /*37f0*/  MUFU.RCP R80, R80 ;  /* 0x0000005000507308 */ /* 0x000f220000001000 */
[C---:B--2---:R-:W-:Y:S01]  /*3800*/  FMUL R4, R5.reuse, R16 ;  /* 0x0000001005047220 */ /* 0x044fe20000400000 */
[----:B------:R-:W-:Y:S01]  /*3810*/  FMUL R16, R28, R85 ;  /* 0x000000551c107220 */ /* 0x000fe20000400000 */
[----:B------:R-:W-:Y:S02]  /*3820*/  F2FP.BF16.F32.PACK_AB R5, R5, R42 ;  /* 0x0000002a0505723e */ /* 0x000fe400000010ff */
[----:B------:R-:W-:Y:S01]  /*3830*/  FMUL R31, R31, R4 ;  /* 0x000000041f1f7220 */ /* 0x000fe20000400000 */
[----:B------:R-:W-:Y:S02]  /*3840*/  F2FP.BF16.F32.PACK_AB R4, R41, R40 ;  /* 0x000000282904723e */ /* 0x000fe400000010ff */
[----:B------:R-:W-:Y:S01]  /*3850*/  F2FP.BF16.F32.PACK_AB R16, R29, R16 ;  /* 0x000000101d10723e */ /* 0x000fe200000010ff */
[----:B---3--:R-:W-:Y:S01]  /*3860*/  FMUL R9, R46, R59 ;  /* 0x0000003b2e097220 */ /* 0x008fe20000400000 */
[----:B------:R-:W-:-:S02]  /*3870*/  F2FP.BF16.F32.PACK_AB R59, R39, R38 ;  /* 0x00000026273b723e */ /* 0x000fc400000010ff */
[----:B------:R-:W-:Y:S01]  /*3880*/  F2FP.BF16.F32.PACK_AB R17, R31, R30 ;  /* 0x0000001e1f11723e */ /* 0x000fe200000010ff */
[----:B------:R-:W-:Y:S01]  /*3890*/  FMUL R34, R34, R9 ;  /* 0x0000000922227220 */ /* 0x000fe20000400000 */
[----:B------:R-:W-:Y:S01]  /*38a0*/  F2FP.BF16.F32.PACK_AB R9, R74, R73 ;  /* 0x000000494a09723e */ /* 0x000fe200000010ff */
[----:B------:R1:W-:Y:S01]  /*38b0*/  STSM.16.M88.4 [R77], R56 ;  /* 0x000000384d007844 */ /* 0x0003e20000000200 */
[C---:B----4-:R-:W-:Y:S01]  /*38c0*/  FMUL R80, R7.reuse, R80 ;  /* 0x0000005007507220 */ /* 0x050fe20000400000 */
[----:B------:R-:W-:-:S03]  /*38d0*/  F2FP.BF16.F32.PACK_AB R7, R7, R46 ;  /* 0x0000002e0707723e */ /* 0x000fc600000010ff */
[----:B------:R-:W-:Y:S02]  /*38e0*/  FMUL R35, R35, R80 ;  /* 0x0000005023237220 */ /* 0x000fe40000400000 */
[----:B------:R1:W-:Y:S03]  /*38f0*/  STSM.16.M88.4 [R36], R4 ;  /* 0x0000000424007844 */ /* 0x0003e60000000200 */
[----:B------:R-:W-:Y:S01]  /*3900*/  F2FP.BF16.F32.PACK_AB R19, R35, R34 ;  /* 0x000000222313723e */ /* 0x000fe200000010ff */
[----:B------:R1:W-:Y:S04]  /*3910*/  STSM.16.M88.4 [R24], R8 ;  /* 0x0000000818007844 */ /* 0x0003e80000000200 */
[----:B------:R1:W-:Y:S04]  /*3920*/  STSM.16.M88.4 [R43], R12 ;  /* 0x0000000c2b007844 */ /* 0x0003e80000000200 */
[----:B------:R1:W-:Y:S04]  /*3930*/  STSM.16.M88.4 [R45], R20 ;  /* 0x000000142d007844 */ /* 0x0003e80000000200 */
[----:B------:R1:W-:Y:S01]  /*3940*/  STSM.16.M88.4 [R25], R16 ;  /* 0x0000001019007844 */ /* 0x0003e20000000200 */
[----:B------:R2:W-:Y:S06]  /*3950*/  MEMBAR.ALL.CTA ;  /* 0x0000000000007992 */ /* 0x0005ec0000008000 */
[----:B--2---:R-:W2:Y:S02]  /*3960*/  FENCE.VIEW.ASYNC.S ;  /* 0x00000000000073c6 */ /* 0x004ea40000000000 */
[----:B--2---:R-:W-:Y:S06]  /*3970*/  BAR.SYNC.DEFER_BLOCKING 0x1, 0x80 ;  /* 0x0042000000007b1d */ /* 0x004fec0000010000 */
[----:B------:R-:W-:Y:S05]  /*3980*/  @P0 BRA `(.L_x_37) ;  /* 0x0000000000440947 */ /* 0x000fea0003800000 */
[----:B------:R-:W-:Y:S02]  /*3990*/  USHF.L.U32 UR20, UR20, 0xc, URZ ;  /* 0x0000000c14147899 */ /* 0x000fe400080006ff */
[----:B------:R-:W-:Y:S02]  /*39a0*/  USHF.L.U32 UR8, UR8, 0xc, URZ ;  /* 0x0000000c08087899 */ /* 0x000fe400080006ff */
[----:B------:R-:W-:Y:S02]  /*39b0*/  UIADD3 UR20, UPT, UPT, UR20, UR20, URZ ;  /* 0x0000001414147290 */ /* 0x000fe4000fffe0ff */
[----:B------:R-:W-:Y:S02]  /*39c0*/  USHF.L.U32 UR21, UR5, 0x7, URZ ;  /* 0x0000000705157899 */ /* 0x000fe400080006ff */
[----:B------:R-:W-:Y:S02]  /*39d0*/  UIADD3 UR8, UPT, UPT, UR8, UR8, URZ ;  /* 0x0000000808087290 */ /* 0x000fe4000fffe0ff */
[----:B------:R-:W-:-:S02]  /*39e0*/  ULEA UR22, UR22, UR23, 0x8 ;  /* 0x0000001716167291 */ /* 0x000fc4000f8e40ff */
[----:B------:R-:W-:Y:S02]  /*39f0*/  UIADD3 UR20, UPT, UPT, UR20, 0x400, UR26 ;  /* 0x0000040014147890 */ /* 0x000fe4000fffe01a */
[----:B------:R-:W-:Y:S02]  /*3a00*/  UIADD3 UR9, UPT, UPT, UR21, 0x40, URZ ;  /* 0x0000004015097890 */ /* 0x000fe4000fffe0ff */
[----:B------:R-:W-:Y:S02]  /*3a10*/  UIADD3 UR8, UPT, UPT, UR8, 0x400, UR26 ;  /* 0x0000040008087890 */ /* 0x000fe4000fffe01a */
[----:B------:R-:W-:Y:S01]  /*3a20*/  USHF.L.U32 UR5, UR5, 0x6, URZ ;  /* 0x0000000605057899 */ /* 0x000fe200080006ff */
[----:B------:R-:W-:Y:S02]  /*3a30*/  UMOV UR10, UR22 ;  /* 0x00000016000a7c82 */ /* 0x000fe40008000000 */
[----:B------:R2:W-:Y:S01]  /*3a40*/  UTMASTG.2D [UR20], [UR34], desc[URZ] ;  /* 0x0000ff14220073b5 */ /* 0x0005e20008009000 */
[----:B------:R-:W-:-:S03]  /*3a50*/  UMOV UR6, UR22 ;  /* 0x0000001600067c82 */ /* 0x000fc60008000000 */
[----:B------:R2:W-:Y:S02]  /*3a60*/  UTMASTG.2D [UR8], [UR34], desc[URZ] ;  /* 0x0000ff08220073b5 */ /* 0x0005e40008009000 */
[----:B------:R2:W-:Y:S01]  /*3a70*/  UTMASTG.2D [UR4], [UR32], desc[URZ] ;  /* 0x0000ff04200073b5 */ /* 0x0005e20008009000 */
[----:B------:R0:W-:Y:S01]  /*3a80*/  UTMACMDFLUSH ;  /* 0x00000000000079b7 */ /* 0x0001e20000000000 */
[----:B--2---:R-:W-:-:S04]  /*3a90*/  DEPBAR.LE SB0, 0x3 ;  /* 0x000080c00000791a */ /* 0x004fc80000000000 */
.L_x_37:
[----:B------:R-:W-:Y:S01]  /*3aa0*/  ULEA.HI.SX32 UR30, UR29, UR30, 0x1e ;  /* 0x0000001e1d1e7291 */ /* 0x000fe2000f8ff2ff */
[----:B------:R-:W-:Y:S01]  /*3ab0*/  BAR.SYNC.DEFER_BLOCKING 0x1, 0x80 ;  /* 0x0042000000007b1d */ /* 0x000fe20000010000 */
[----:B------:R-:W-:Y:S01]  /*3ac0*/  ELECT P0, URZ, PT ;  /* 0x0000000000ff782f */ /* 0x000fe20003800000 */
[----:B------:R-:W-:Y:S01]  /*3ad0*/  VIADD R2, R2, 0x1 ;  /* 0x0000000102027836 */ /* 0x000fe20000000000 */
[----:B------:R-:W-:Y:S02]  /*3ae0*/  UIMAD.WIDE.U32 UR8, UR30, UR25, URZ ;  /* 0x000000191e0872a5 */ /* 0x000fe4000f8e00ff */
[----:B------:R-:W-:Y:S02]  /*3af0*/  UISETP.GE.AND UP0, UPT, UR30, 0x200, UPT ;  /* 0x000002001e00788c */ /* 0x000fe4000bf06270 */
[----:B------:R-:W-:Y:S02]  /*3b00*/  UIADD3 UR5, UPT, UPT, UR30, -UR9, URZ ;  /* 0x800000091e057290 */ /* 0x000fe4000fffe0ff */
[----:B------:R-:W-:-:S02]  /*3b10*/  UIADD3 UR28, UPT, UPT, UR28, 0x1, URZ ;  /* 0x000000011c1c7890 */ /* 0x000fc4000fffe0ff */
[----:B------:R-:W-:-:S04]  /*3b20*/  USHF.R.U32.HI UR5, URZ, UR17, UR5 ;  /* 0x00000011ff057299 */ /* 0x000fc80008011605 */
[----:B------:R-:W-:-:S04]  /*3b30*/  UIADD3 UR5, UPT, UPT, UR9, UR5, URZ ;  /* 0x0000000509057290 */ /* 0x000fc8000fffe0ff */
[----:B------:R-:W-:-:S04]  /*3b40*/  USHF.R.U32.HI UR8, URZ, UR16, UR5 ;  /* 0x00000010ff087299 */ /* 0x000fc80008011605 */
[----:B------:R-:W-:Y:S01]  /*3b50*/  UIADD3 UR8, UPT, UPT, -UR8, URZ, URZ ;  /* 0x000000ff08087290 */ /* 0x000fe2000fffe1ff */
[----:B------:R2:W-:Y:S01]  /*3b60*/  @P0 SYNCS.ARRIVE.TRANS64.ART0 RZ, [R3+URZ+0x80], R0 ;  /* 0x0000800003ff09a7 */ /* 0x0005e200085000ff */
[C---:B------:R-:W-:Y:S02]  /*3b70*/  ISETP.NE.AND P0, PT, R2.reuse, 0x2, PT ;  /* 0x000000020200780c */ /* 0x040fe40003f05270 */
[----:B------:R-:W-:Y:S02]  /*3b80*/  UIMAD UR8, UR24, UR8, UR30 ;  /* 0x00000008180872a4 */ /* 0x000fe4000f8e021e */
[----:B------:R-:W-:Y:S02]  /*3b90*/  SEL R2, R2, RZ, P0 ;  /* 0x000000ff02027207 */ /* 0x000fe40000000000 */
[----:B------:R-:W-:-:S07]  /*3ba0*/  UIMAD.WIDE.U32 UR20, UR8, UR11, URZ ;  /* 0x0000000b081472a5 */ /* 0x000fce000f8e00ff */
[----:B------:R-:W-:Y:S02]  /*3bb0*/  UMOV UR9, UR21 ;  /* 0x0000001500097c82 */ /* 0x000fe40008000000 */
[----:B------:R-:W-:-:S04]  /*3bc0*/  UIADD3 UR5, UPT, UPT, UR8, -UR9, URZ ;  /* 0x8000000908057290 */ /* 0x000fc8000fffe0ff */
[----:B------:R-:W-:-:S04]  /*3bd0*/  USHF.R.U32.HI UR5, URZ, UR15, UR5 ;  /* 0x0000000fff057299 */ /* 0x000fc80008011605 */
[----:B------:R-:W-:Y:S01]  /*3be0*/  UIADD3 UR5, UPT, UPT, UR9, UR5, URZ ;  /* 0x0000000509057290 */ /* 0x000fe2000fffe0ff */
[----:B--2---:R-:W-:-:S03]  /*3bf0*/  SEL R3, RZ, 0x1, P0 ;  /* 0x00000001ff037807 */ /* 0x004fc60000000000 */
[----:B------:R-:W-:Y:S01]  /*3c00*/  USHF.R.U32.HI UR6, URZ, UR12, UR5 ;  /* 0x0000000cff067299 */ /* 0x000fe20008011605 */
[----:B------:R-:W-:-:S03]  /*3c10*/  LOP3.LUT R60, R60, R3, RZ, 0x3c, !PT ;  /* 0x000000033c3c7212 */ /* 0x000fc600078e3cff */
[----:B------:R-:W-:Y:S02]  /*3c20*/  UIMAD.WIDE.U32 UR20, UR6, UR19, URZ ;  /* 0x00000013061472a5 */ /* 0x000fe4000f8e00ff */
[----:B------:R-:W-:-:S04]  /*3c30*/  UIADD3 UR22, UPT, UPT, -UR6, URZ, URZ ;  /* 0x000000ff06167290 */ /* 0x000fc8000fffe1ff */
[----:B------:R-:W-:Y:S01]  /*3c40*/  UIMAD UR22, UR7, UR22, UR8 ;  /* 0x00000016071672a4 */ /* 0x000fe2000f8e0208 */
[----:B------:R-:W-:Y:S02]  /*3c50*/  UMOV UR9, UR21 ;  /* 0x0000001500097c82 */ /* 0x000fe40008000000 */
[----:B------:R-:W-:-:S04]  /*3c60*/  UIADD3 UR5, UPT, UPT, UR6, -UR9, URZ ;  /* 0x8000000906057290 */ /* 0x000fc8000fffe0ff */
[----:B------:R-:W-:-:S04]  /*3c70*/  USHF.R.U32.HI UR5, URZ, UR14, UR5 ;  /* 0x0000000eff057299 */ /* 0x000fc80008011605 */
[----:B------:R-:W-:-:S04]  /*3c80*/  UIADD3 UR5, UPT, UPT, UR9, UR5, URZ ;  /* 0x0000000509057290 */ /* 0x000fc8000fffe0ff */
[----:B------:R-:W-:-:S04]  /*3c90*/  USHF.R.U32.HI UR5, URZ, UR13, UR5 ;  /* 0x0000000dff057299 */ /* 0x000fc80008011605 */
[----:B------:R-:W-:-:S04]  /*3ca0*/  UIADD3 UR5, UPT, UPT, -UR5, URZ, URZ ;  /* 0x000000ff05057290 */ /* 0x000fc8000fffe1ff */
[----:B------:R-:W-:Y:S01]  /*3cb0*/  UIMAD UR5, UR18, UR5, UR6 ;  /* 0x00000005120572a4 */ /* 0x000fe2000f8e0206 */
[----:B------:R-:W-:Y:S11]  /*3cc0*/  BRA.U !UP0, `(.L_x_38) ;  /* 0xffffffe508607547 */ /* 0x000ff6000b83ffff */
.L_x_35:
[----:B------:R-:W-:-:S13]  /*3cd0*/  ISETP.NE.AND P0, PT, R69, RZ, PT ;  /* 0x000000ff4500720c */ /* 0x000fda0003f05270 */
[----:B------:R-:W-:Y:S05]  /*3ce0*/  @P0 BRA `(.L_x_39) ;  /* 0x00000000001c0947 */ /* 0x000fea0003800000 */
[----:B------:R-:W2:Y:S01]  /*3cf0*/  S2UR UR4, SR_CgaCtaId ;  /* 0x00000000000479c3 */ /* 0x000ea20000008800 */
[----:B------:R-:W-:Y:S01]  /*3d00*/  ELECT P1, URZ, PT ;  /* 0x0000000000ff782f */ /* 0x000fe20003820000 */
[----:B------:R-:W-:Y:S01]  /*3d10*/  HFMA2 R0, -RZ, RZ, 0, 5.9604644775390625e-08 ;  /* 0x00000001ff007431 */ /* 0x000fe200000001ff */
[----:B------:R-:W-:-:S05]  /*3d20*/  UMOV UR5, 0x40 ;  /* 0x0000004000057882 */ /* 0x000fca0000000000 */
[----:B------:R-:W-:Y:S01]  /*3d30*/  UVIRTCOUNT.DEALLOC.SMPOOL 0x80 ;  /* 0x000000800000784c */ /* 0x000fe20000000000 */
[----:B--2---:R-:W-:-:S09]  /*3d40*/  ULEA UR4, UR4, UR5, 0x18 ;  /* 0x0000000504047291 */ /* 0x004fd2000f8ec0ff */
[----:B------:R2:W-:Y:S03]  /*3d50*/  @P1 STS.U8 [UR4], R0 ;  /* 0x00000000ff001988 */ /* 0x0005e60008000004 */
.L_x_39:
[----:B------:R-:W-:Y:S06]  /*3d60*/  BAR.SYNC.DEFER_BLOCKING 0x1, 0x80 ;  /* 0x0042000000007b1d */ /* 0x000fec0000010000 */
[----:B------:R-:W-:Y:S05]  /*3d70*/  @P0 BRA `(.L_x_40) ;  /* 0x0000000000a00947 */ /* 0x000fea0003800000 */
[----:B------:R-:W3:Y:S01]  /*3d80*/  S2UR UR5, SR_CgaCtaId ;  /* 0x00000000000579c3 */ /* 0x000ee20000008800 */
[----:B------:R-:W-:Y:S01]  /*3d90*/  NOP ;  /* 0x0000000000007918 */ /* 0x000fe20000000000 */
[----:B------:R-:W-:Y:S01]  /*3da0*/  UMOV UR4, 0x50 ;  /* 0x0000005000047882 */ /* 0x000fe20000000000 */
[----:B-1----:R-:W-:Y:S01]  /*3db0*/  LOP3.LUT R4, R67, 0xffff, RZ, 0xc0, !PT ;  /* 0x0000ffff43047812 */ /* 0x002fe200078ec0ff */
[----:B------:R-:W-:Y:S02]  /*3dc0*/  IMAD.MOV.U32 R3, RZ, RZ, 0xf ;  /* 0x0000000fff037424 */ /* 0x000fe400078e00ff */
[----:B------:R-:W-:Y:S01]  /*3dd0*/  IMAD.MOV.U32 R2, RZ, RZ, 0x1 ;  /* 0x00000001ff027424 */ /* 0x000fe200078e00ff */
[----:B------:R-:W-:-:S04]  /*3de0*/  SHF.R.U32.HI R4, RZ, 0x5, R4 ;  /* 0x00000005ff047819 */ /* 0x000fc80000011604 */
[----:B------:R-:W-:Y:S01]  /*3df0*/  SHF.L.U32 R3, R3, R4, RZ ;  /* 0x0000000403037219 */ /* 0x000fe200000006ff */
[----:B------:R-:W-:-:S05]  /*3e00*/  VIADD R5, R4, 0x10 ;  /* 0x0000001004057836 */ /* 0x000fca0000000000 */
[----:B------:R-:W-:Y:S01]  /*3e10*/  SHF.L.U32 R2, R2, R5, RZ ;  /* 0x0000000502027219 */ /* 0x000fe200000006ff */
[----:B---3--:R-:W-:-:S03]  /*3e20*/  ULEA UR5, UR5, UR4, 0x18 ;  /* 0x0000000405057291 */ /* 0x008fc6000f8ec0ff */
[----:B------:R-:W-:-:S04]  /*3e30*/  LOP3.LUT R5, R2, R3, RZ, 0xfc, !PT ;  /* 0x0000000302057212 */ /* 0x000fc800078efcff */
[C---:B------:R-:W-:Y:S02]  /*3e40*/  LOP3.LUT R3, R5.reuse, 0xffff, RZ, 0xc0, !PT ;  /* 0x0000ffff05037812 */ /* 0x040fe400078ec0ff */
[----:B--2---:R-:W1:Y:S02]  /*3e50*/  LDS R0, [UR5] ;  /* 0x00000005ff007984 */ /* 0x004e640008000800 */
[----:B-1----:R-:W-:-:S04]  /*3e60*/  LOP3.LUT R2, R5, 0xffff, R0, 0x80, !PT ;  /* 0x0000ffff05027812 */ /* 0x002fc800078e8000 */
[----:B------:R-:W-:-:S13]  /*3e70*/  ISETP.NE.AND P0, PT, R2, R3, PT ;  /* 0x000000030200720c */ /* 0x000fda0003f05270 */
[----:B------:R-:W-:Y:S05]  /*3e80*/  @P0 BRA `(.L_x_41) ;  /* 0x0000000000500947 */ /* 0x000fea0003800000 */
[----:B------:R-:W-:Y:S02]  /*3e90*/  SHF.R.U32.HI R0, RZ, 0x10, R0 ;  /* 0x00000010ff007819 */ /* 0x000fe40000011600 */
[----:B------:R-:W-:-:S04]  /*3ea0*/  SHF.R.U32.HI R3, RZ, 0x10, R5 ;  /* 0x00000010ff037819 */ /* 0x000fc80000011605 */
[----:B------:R-:W-:-:S04]  /*3eb0*/  LOP3.LUT R0, R0, R3, RZ, 0xc0, !PT ;  /* 0x0000000300007212 */ /* 0x000fc800078ec0ff */
[----:B------:R-:W-:-:S13]  /*3ec0*/  ISETP.NE.AND P0, PT, R0, R3, PT ;  /* 0x000000030000720c */ /* 0x000fda0003f05270 */
[----:B------:R-:W-:Y:S05]  /*3ed0*/  @P0 BRA `(.L_x_42) ;  /* 0x0000000000300947 */ /* 0x000fea0003800000 */
[----:B------:R-:W-:Y:S01]  /*3ee0*/  R2UR UR7, R5 ;  /* 0x00000000050772ca */ /* 0x000fe200000e0000 */
[----:B------:R-:W1:Y:S01]  /*3ef0*/  S2R R2, SR_LANEID ;  /* 0x0000000000027919 */ /* 0x000e620000000000 */
[----:B------:R-:W-:Y:S02]  /*3f00*/  VOTEU.ANY UR6, UPT, PT ;  /* 0x0000000000067886 */ /* 0x000fe400038e0100 */
[----:B------:R-:W-:-:S09]  /*3f10*/  UFLO.U32 UR6, UR6 ;  /* 0x00000006000672bd */ /* 0x000fd200080e0000 */
[----:B------:R-:W-:-:S06]  /*3f20*/  ULOP3.LUT UR7, URZ, UR7, URZ, 0x33, !UPT ;  /* 0x00000007ff077292 */ /* 0x000fcc000f8e33ff */
[----:B------:R-:W-:-:S04]  /*3f30*/  IMAD.U32 R0, RZ, RZ, UR7 ;  /* 0x00000007ff007e24 */ /* 0x000fc8000f8e00ff */
[----:B------:R-:W2:Y:S02]  /*3f40*/  REDUX UR4, R0 ;  /* 0x00000000000473c4 */ /* 0x000ea40000000000 */
[----:B------:R3:W-:Y:S01]  /*3f50*/  UTCATOMSWS.AND URZ, UR7 ;  /* 0x0000000700ff79e3 */ /* 0x0007e20008000000 */
[----:B-1----:R-:W-:Y:S01]  /*3f60*/  ISETP.EQ.U32.AND P0, PT, R2, UR6, PT ;  /* 0x0000000602007c0c */ /* 0x002fe2000bf02070 */
[----:B--2---:R-:W-:-:S12]  /*3f70*/  IMAD.U32 R2, RZ, RZ, UR4 ;  /* 0x00000004ff027e24 */ /* 0x004fd8000f8e00ff */
[----:B------:R3:W-:Y:S01]  /*3f80*/  @P0 ATOMS.AND RZ, [UR5], R2 ;  /* 0x00000002ffff098c */ /* 0x0007e2000a800005 */
[----:B------:R-:W-:Y:S05]  /*3f90*/  BRA `(.L_x_43) ;  /* 0x0000000000147947 */ /* 0x000fea0003800000 */
.L_x_42:
[----:B------:R-:W-:Y:S02]  /*3fa0*/  MOV R2, 0x3fc0 ;  /* 0x00003fc000027802 */ /* 0x000fe40000000f00 */
[----:B------:R-:W-:Y:S05]  /*3fb0*/  CALL.REL.NOINC `($__internal_0_$__cuda_sm10x_tcgen05_guardrail_trap_col_being_dealloced_not_returned_by_alloc) ;  /* 0x0000000000c87944 */ /* 0x000fea0003c00000 */
[----:B------:R-:W-:Y:S05]  /*3fc0*/  BRA `(.L_x_43) ;  /* 0x0000000000087947 */ /* 0x000fea0003800000 */
.L_x_41:
[----:B------:R-:W-:Y:S02]  /*3fd0*/  MOV R2, 0x3ff0 ;  /* 0x00003ff000027802 */ /* 0x000fe40000000f00 */
[----:B------:R-:W-:Y:S05]  /*3fe0*/  CALL.REL.NOINC `($__internal_2_$__cuda_sm10x_tcgen05_guardrail_trap_unallocated_columns_being_dealloced) ;  /* 0x0000000000d47944 */ /* 0x000fea0003c00000 */
.L_x_43:
[----:B------:R-:W-:Y:S01]  /*3ff0*/  NOP ;  /* 0x0000000000007918 */ /* 0x000fe20000000000 */
.L_x_40:
[----:B------:R-:W-:-:S04]  /*4000*/  DEPBAR.LE SB0, 0x0 ;  /* 0x000080000000791a */ /* 0x000fc80000000000 */
[----:B---3--:R-:W-:Y:S05]  /*4010*/  EXIT ;  /* 0x000000000000794d */ /* 0x008fea0003800000 */
.L_x_18:
[----:B------:R-:W-:Y:S02]  /*4020*/  MOV R4, UR23 ;  /* 0x0000001700047c02 */ /* 0x000fe40008000f00 */
[----:B------:R-:W-:Y:S02]  /*4030*/  MOV R5, UR23 ;  /* 0x0000001700057c02 */ /* 0x000fe40008000f00 */
[----:B------:R-:W-:-:S07]  /*4040*/  MOV R2, UR9 ;  /* 0x0000000900027c02 */ /* 0x000fce0008000f00 */
.L_x_44:
[----:B-1----:R1:W2:Y:S02]  /*4050*/  SYNCS.PHASECHK.TRANS64.TRYWAIT P0, [R2+URZ+0x38], R5 ;  /* 0x00003805020075a7 */ /* 0x0022a400080011ff */
[----:B--2---:R-:W-:Y:S05]  /*4060*/  @!P0 NANOSLEEP.SYNCS 0x989680 ;  /* 0x009896800000895d */ /* 0x004fea0003900000 */
[----:B------:R-:W2:Y:S02]  /*4070*/  @!P0 SYNCS.PHASECHK.TRANS64 P0, [R2+URZ+0x38], R5 ;  /* 0x00003805020085a7 */ /* 0x000ea400080010ff */
[----:B--2---:R-:W-:Y:S05]  /*4080*/  @!P0 BRA `(.L_x_44) ;  /* 0xfffffffc00f08947 */ /* 0x004fea000383ffff */
[----:B------:R-:W-:Y:S05]  /*4090*/  BRA `(.L_x_17) ;  /* 0xffffffc800c87947 */ /* 0x000fea000383ffff */
.L_x_21:
[----:B------:R-:W-:Y:S02]  /*40a0*/  MOV R4, UR5 ;  /* 0x0000000500047c02 */ /* 0x000fe40008000f00 */
[----:B------:R-:W-:Y:S02]  /*40b0*/  MOV R5, UR5 ;  /* 0x0000000500057c02 */ /* 0x000fe40008000f00 */
[----:B------:R-:W-:-:S07]  /*40c0*/  MOV R2, UR4 ;  /* 0x0000000400027c02 */ /* 0x000fce0008000f00 */
.L_x_45:
[----:B-1----:R1:W5:Y:S02]  /*40d0*/  SYNCS.PHASECHK.TRANS64.TRYWAIT P0, [R2+URZ+0x38], R5 ;  /* 0x00003805020075a7 */ /* 0x00236400080011ff */
[----:B-----5:R-:W-:Y:S05]  /*40e0*/  @!P0 NANOSLEEP.SYNCS 0x989680 ;  /* 0x009896800000895d */ /* 0x020fea0003900000 */
[----:B------:R-:W5:Y:S02]  /*40f0*/  @!P0 SYNCS.PHASECHK.TRANS64 P0, [R2+URZ+0x38], R5 ;  /* 0x00003805020085a7 */ /* 0x000f6400080010ff */
[----:B-----5:R-:W-:Y:S05]  /*4100*/  @!P0 BRA `(.L_x_45) ;  /* 0xfffffffc00f08947 */ /* 0x020fea000383ffff */
[----:B------:R-:W-:Y:S05]  /*4110*/  BRA `(.L_x_46) ;  /* 0xffffffcc00e47947 */ /* 0x000fea000383ffff */
.L_x_24:
[----:B------:R-:W-:Y:S02]  /*4120*/  MOV R2, UR7 ;  /* 0x0000000700027c02 */ /* 0x000fe40008000f00 */
[-C--:B------:R-:W-:Y:S02]  /*4130*/  MOV R6, R3.reuse ;  /* 0x0000000300067202 */ /* 0x080fe40000000f00 */
[----:B------:R-:W-:-:S07]  /*4140*/  MOV R7, R3 ;  /* 0x0000000300077202 */ /* 0x000fce0000000f00 */
.L_x_47:
[----:B-1----:R1:W4:Y:S02]  /*4150*/  SYNCS.PHASECHK.TRANS64.TRYWAIT P0, [R2+URZ+0x80], R7 ;  /* 0x00008007020075a7 */ /* 0x00232400080011ff */
[----:B----4-:R-:W-:Y:S05]  /*4160*/  @!P0 NANOSLEEP.SYNCS 0x989680 ;  /* 0x009896800000895d */ /* 0x010fea0003900000 */
[----:B------:R-:W4:Y:S02]  /*4170*/  @!P0 SYNCS.PHASECHK.TRANS64 P0, [R2+URZ+0x80], R7 ;  /* 0x00008007020085a7 */ /* 0x000f2400080010ff */
[----:B----4-:R-:W-:Y:S05]  /*4180*/  @!P0 BRA `(.L_x_47) ;  /* 0xfffffffc00f08947 */ /* 0x010fea000383ffff */
[----:B------:R-:W-:Y:S05]  /*4190*/  BRA `(.L_x_48) ;  /* 0xffffffd000cc7947 */ /* 0x000fea000383ffff */
.L_x_26:
[----:B------:R-:W-:Y:S02]  /*41a0*/  MOV R6, UR20 ;  /* 0x0000001400067c02 */ /* 0x000fe40008000f00 */
[----:B------:R-:W-:Y:S02]  /*41b0*/  MOV R7, UR20 ;  /* 0x0000001400077c02 */ /* 0x000fe40008000f00 */
[----:B------:R-:W-:Y:S07]  /*41c0*/  MOV R2, UR5 ;  /* 0x0000000500027c02 */ /* 0x000fee0008000f00 */
.L_x_49:
[----:B-1----:R1:W4:Y:S02]  /*41d0*/  SYNCS.PHASECHK.TRANS64.TRYWAIT P0, [R2+URZ], R7 ;  /* 0x00000007020075a7 */ /* 0x00232400080011ff */
[----:B----4-:R-:W-:Y:S05]  /*41e0*/  @!P0 NANOSLEEP.SYNCS 0x989680 ;  /* 0x009896800000895d */ /* 0x010fea0003900000 */
[----:B------:R-:W4:Y:S02]  /*41f0*/  @!P0 SYNCS.PHASECHK.TRANS64 P0, [R2+URZ], R7 ;  /* 0x00000007020085a7 */ /* 0x000f2400080010ff */
[----:B----4-:R-:W-:Y:S05]  /*4200*/  @!P0 BRA `(.L_x_49) ;  /* 0xfffffffc00f08947 */ /* 0x010fea000383ffff */
[----:B------:R-:W-:Y:S05]  /*4210*/  BRA `(.L_x_25) ;  /* 0xffffffd400147947 */ /* 0x000fea000383ffff */
.L_x_29:
[----:B------:R-:W-:-:S07]  /*4220*/  MOV R5, R4 ;  /* 0x0000000400057202 */ /* 0x000fce0000000f00 */
.L_x_50:
[----:B----4-:R4:W1:Y:S02]  /*4230*/  SYNCS.PHASECHK.TRANS64.TRYWAIT P0, [R2+URZ+0x80], R5 ;  /* 0x00008005020075a7 */ /* 0x01086400080011ff */
[----:B-1----:R-:W-:Y:S05]  /*4240*/  @!P0 NANOSLEEP.SYNCS 0x989680 ;  /* 0x009896800000895d */ /* 0x002fea0003900000 */
[----:B------:R-:W1:Y:S02]  /*4250*/  @!P0 SYNCS.PHASECHK.TRANS64 P0, [R2+URZ+0x80], R5 ;  /* 0x00008005020085a7 */ /* 0x000e6400080010ff */
[----:B-1----:R-:W-:Y:S05]  /*4260*/  @!P0 BRA `(.L_x_50) ;  /* 0xfffffffc00f08947 */ /* 0x002fea000383ffff */
[----:B------:R-:W-:Y:S05]  /*4270*/  BRA `(.L_x_22) ;  /* 0xffffffd400bc7947 */ /* 0x000fea000383ffff */
.L_x_36:
[----:B------:R-:W-:-:S07]  /*4280*/  MOV R7, R6 ;  /* 0x0000000600077202 */ /* 0x000fce0000000f00 */
.L_x_51:
[----:B-1----:R1:W2:Y:S02]  /*4290*/  SYNCS.PHASECHK.TRANS64.TRYWAIT P0, [R3+URZ+0x70], R7 ;  /* 0x00007007030075a7 */ /* 0x0022a400080011ff */
[----:B--2---:R-:W-:Y:S05]  /*42a0*/  @!P0 NANOSLEEP.SYNCS 0x989680 ;  /* 0x009896800000895d */ /* 0x004fea0003900000 */
[----:B------:R-:W2:Y:S02]  /*42b0*/  @!P0 SYNCS.PHASECHK.TRANS64 P0, [R3+URZ+0x70], R7 ;  /* 0x00007007030085a7 */ /* 0x000ea400080010ff */
[----:B--2---:R-:W-:Y:S05]  /*42c0*/  @!P0 BRA `(.L_x_51) ;  /* 0xfffffffc00f08947 */ /* 0x004fea000383ffff */
[----:B------:R-:W-:Y:S05]  /*42d0*/  BRA `(.L_x_52) ;  /* 0xffffffdc00f47947 */ /* 0x000fea000383ffff */
        .weak           $__internal_0_$__cuda_sm10x_tcgen05_guardrail_trap_col_being_dealloced_not_returned_by_alloc
        .type           $__internal_0_$__cuda_sm10x_tcgen05_guardrail_trap_col_being_dealloced_not_returned_by_alloc,@function
        .size           $__internal_0_$__cuda_sm10x_tcgen05_guardrail_trap_col_being_dealloced_not_returned_by_alloc,($__internal_1_$__cuda_sm10x_tcgen05_guardrail_trap_phase_invalid_during_alloc - $__internal_0_$__cuda_sm10x_tcgen05_guardrail_trap_col_being_dealloced_not_returned_by_alloc)
$__internal_0_$__cuda_sm10x_tcgen05_guardrail_trap_col_being_dealloced_not_returned_by_alloc:
[----:B------:R-:W-:Y:S05]  /*42e0*/  BPT.TRAP 0x1 ;  /* 0x000000040000795c */ /* 0x000fea0000300000 */
[----:B------:R-:W-:-:S04]  /*42f0*/  HFMA2 R3, -RZ, RZ, 0, 0 ;  /* 0x00000000ff037431 */ /* 0x000fc800000001ff */
[----:B------:R-:W-:Y:S05]  /*4300*/  RET.REL.NODEC R2 `(kernel_cutlass_kernel_cudnngemm_swigludense_gemm_persistent_swigluPersistentDenseGemmKernel_object_at__TiledMMA_ThrLayoutVMNK11110000_PermutationMNK____MMAAtom_ThrID10_ShapeMNK6412816_TVL_0) ;  /* 0xffffffbc023c7950 */ /* 0x000fea0003c3ffff */
        .weak           $__internal_1_$__cuda_sm10x_tcgen05_guardrail_trap_phase_invalid_during_alloc
        .type           $__internal_1_$__cuda_sm10x_tcgen05_guardrail_trap_phase_invalid_during_alloc,@function
        .size           $__internal_1_$__cuda_sm10x_tcgen05_guardrail_trap_phase_invalid_during_alloc,($__internal_2_$__cuda_sm10x_tcgen05_guardrail_trap_unallocated_columns_being_dealloced - $__internal_1_$__cuda_sm10x_tcgen05_guardrail_trap_phase_invalid_during_alloc)
$__internal_1_$__cuda_sm10x_tcgen05_guardrail_trap_phase_invalid_during_alloc:
[----:B------:R-:W-:Y:S05]  /*4310*/  BPT.TRAP 0x1 ;  /* 0x000000040000795c */ /* 0x000fea0000300000 */
[----:B------:R-:W-:-:S04]  /*4320*/  MOV R3, 0x0 ;  /* 0x0000000000037802 */ /* 0x000fc80000000f00 */
[----:B------:R-:W-:Y:S05]  /*4330*/  RET.REL.NODEC R2 `(kernel_cutlass_kernel_cudnngemm_swigludense_gemm_persistent_swigluPersistentDenseGemmKernel_object_at__TiledMMA_ThrLayoutVMNK11110000_PermutationMNK____MMAAtom_ThrID10_ShapeMNK6412816_TVL_0) ;  /* 0xffffffbc02307950 */ /* 0x000fea0003c3ffff */
        .weak           $__internal_2_$__cuda_sm10x_tcgen05_guardrail_trap_unallocated_columns_being_dealloced
        .type           $__internal_2_$__cuda_sm10x_tcgen05_guardrail_trap_unallocated_columns_being_dealloced,@function
        .size           $__internal_2_$__cuda_sm10x_tcgen05_guardrail_trap_unallocated_columns_being_dealloced,(.L_x_56 - $__internal_2_$__cuda_sm10x_tcgen05_guardrail_trap_unallocated_columns_being_dealloced)
$__internal_2_$__cuda_sm10x_tcgen05_guardrail_trap_unallocated_columns_being_dealloced:
[----:B------:R-:W-:Y:S05]  /*4340*/  BPT.TRAP 0x1 ;  /* 0x000000040000795c */ /* 0x000fea0000300000 */
[----:B------:R-:W-:-:S04]  /*4350*/  HFMA2 R3, -RZ, RZ, 0, 0 ;  /* 0x00000000ff037431 */ /* 0x000fc800000001ff */
[----:B------:R-:W-:Y:S05]  /*4360*/  RET.REL.NODEC R2 `(kernel_cutlass_kernel_cudnngemm_swigludense_gemm_persistent_swigluPersistentDenseGemmKernel_object_at__TiledMMA_ThrLayoutVMNK11110000_PermutationMNK____MMAAtom_ThrID10_ShapeMNK6412816_TVL_0) ;  /* 0xffffffbc02247950 */ /* 0x000fea0003c3ffff */
.L_x_53:
[----:B------:R-:W-:-:S00]  /*4370*/  BRA `(.L_x_53) ;  /* 0xfffffffc00fc7947 */ /* 0x000fc0000383ffff */
[----:B------:R-:W-:-:S00]  /*4380*/  NOP ;  /* 0x0000000000007918 */ /* 0x000fc00000000000 */
[----:B------:R-:W-:-:S00]  /*4390*/  NOP ;  /* 0x0000000000007918 */ /* 0x000fc00000000000 */
[----:B------:R-:W-:-:S00]  /*43a0*/  NOP ;  /* 0x0000000000007918 */ /* 0x000fc00000000000 */
[----:B------:R-:W-:-:S00]  /*43b0*/  NOP ;  /* 0x0000000000007918 */ /* 0x000fc00000000000 */
[----:B------:R-:W-:-:S00]  /*43c0*/  NOP ;  /* 0x0000000000007918 */ /* 0x000fc00000000000 */
[----:B------:R-:W-:-:S00]  /*43d0*/  NOP ;  /* 0x0000000000007918 */ /* 0x000fc00000000000 */
[----:B------:R-:W-:-:S00]  /*43e0*/  NOP ;  /* 0x0000000000007918 */ /* 0x000fc00000000000 */
[----:B------:R-:W-:-:S00]  /*43f0*/  NOP ;  /* 0x0000000000007918 */ /* 0x000fc00000000000 */
.L_x_56:


//--------------------- .nv.shared.kernel_cutlass_kernel_cudnngemm_swigludense_gemm_persistent_swigluPersistentDenseGemmKernel_object_at__TiledMMA_ThrLayoutVMNK11110000_PermutationMNK____MMAAtom_ThrID10_ShapeMNK6412816_TVL_0 --------------------------
	.section	.nv.shared.kernel_cutlass_kernel_cudnngemm_swigludense_gemm_persistent_swigluPersistentDenseGemmKernel_object_at__TiledMMA_ThrLayoutVMNK11110000_PermutationMNK____MMAAtom_ThrID10_ShapeMNK6412816_TVL_0,"aw",@nobits
	.sectionflags	@""
	.align	1024
	.zero		1024


//--------------------- .nv.shared.reserved.0     --------------------------
	.section	.nv.shared.reserved.0,"aw",@nobits
	.align	8
	.weak		__nv_reservedSMEM_offset_0_alias
	.size		__nv_reservedSMEM_offset_0_alias, 0, 64
	.other		__nv_reservedSMEM_offset_0_alias,@"STO_CUDA_RESERVED_SHARED STV_DEFAULT"
__nv_reservedSMEM_offset_0_alias:
	.zero		0
.nv.shared.reserved.0:
	.zero		64
	.weak		__nv_reservedSMEM_allocation_phase
	.type		__nv_reservedSMEM_allocation_phase,@object
	.size		__nv_reservedSMEM_allocation_phase,(.L_0 - __nv_reservedSMEM_allocation_phase)
__nv_reservedSMEM_allocation_phase:
	.zero		1
.L_0:
	.zero		7
	.weak		__nv_reservedSMEM_devtool_atexit_pc
	.type		__nv_reservedSMEM_devtool_atexit_pc,@object
	.size		__nv_reservedSMEM_devtool_atexit_pc,(__nv_reservedSMEM_allocation_mask - __nv_reservedSMEM_devtool_atexit_pc)
__nv_reservedSMEM_devtool_atexit_pc:
	.zero		8
	.weak		__nv_reservedSMEM_allocation_mask
	.type		__nv_reservedSMEM_allocation_mask,@object
	.size		__nv_reservedSMEM_allocation_mask,(.L_2 - __nv_reservedSMEM_allocation_mask)
__nv_reservedSMEM_allocation_mask:
	.zero		4
.L_2:


//--------------------- .nv.constant0.kernel_cutlass_kernel_cudnngemm_swigludense_gemm_persistent_swigluPersistentDenseGemmKernel_object_at__TiledMMA_ThrLayoutVMNK11110000_PermutationMNK____MMAAtom_ThrID10_ShapeMNK6412816_TVL_0 --------------------------
	.section	.nv.constant0.kernel_cutlass_kernel_cudnngemm_swigludense_gemm_persistent_swigluPersistentDenseGemmKernel_object_at__TiledMMA_ThrLayoutVMNK11110000_PermutationMNK____MMAAtom_ThrID10_ShapeMNK6412816_TVL_0,"a",@progbits
	.sectionflags	@""
	.align	4
.nv.constant0.kernel_cutlass_kernel_cudnngemm_swigludense_gemm_persistent_swigluPersistentDenseGemmKernel_object_at__TiledMMA_ThrLayoutVMNK11110000_PermutationMNK____MMAAtom_ThrID10_ShapeMNK6412816_TVL_0:
	.zero		1512


//--------------------- SYMBOLS --------------------------

	.type		.nv.reservedSmem.offset0,@object
	.size		.nv.reservedSmem.offset0,0x4
	.type		.nv.reservedSmem.cap,@object
	.size		.nv.reservedSmem.cap,0x4
